// auto-generated by cutlass_sweep.gemm — config: {"arch": "sm_100", "cluster_m": 1, "cluster_n": 1, "dtype": "fp32", "dtype_b": "fp32", "layout": "nt", "stages": 3, "tile_k": 64, "tile_m": 64, "tile_n": 128}
#include "cutlass/cutlass.h"
#include "cutlass/gemm/collective/collective_builder.hpp"
#include "cutlass/gemm/device/gemm_universal_adapter.h"
#include "cutlass/gemm/kernel/gemm_universal.hpp"
#include "cutlass/epilogue/collective/collective_builder.hpp"

using ElemA = float;
using ElemB = float;
using ElemCD = float;
using Acc  = float;
using TileShape    = cute::Shape<cute::_64, cute::_128, cute::_64>;
using ClusterShape = cute::Shape<cute::_1, cute::_1, cute::_1>;

using CollectiveEpilogue = typename cutlass::epilogue::collective::CollectiveBuilder<
    cutlass::arch::Sm100, cutlass::arch::OpClassTensorOp,
    TileShape, ClusterShape,
    cutlass::epilogue::collective::EpilogueTileAuto,
    Acc, Acc,
    ElemCD, cutlass::layout::RowMajor, 128 / cutlass::sizeof_bits<ElemCD>::value,
    ElemCD, cutlass::layout::RowMajor, 128 / cutlass::sizeof_bits<ElemCD>::value,
    cutlass::epilogue::collective::EpilogueScheduleAuto
  >::CollectiveOp;

using CollectiveMainloop = typename cutlass::gemm::collective::CollectiveBuilder<
    cutlass::arch::Sm100, cutlass::arch::OpClassTensorOp,
    ElemA, cutlass::layout::RowMajor, 128 / cutlass::sizeof_bits<ElemA>::value,
    ElemB, cutlass::layout::ColumnMajor, 128 / cutlass::sizeof_bits<ElemB>::value,
    Acc,
    TileShape, ClusterShape,
    cutlass::gemm::collective::StageCount<3>,
    cutlass::gemm::collective::KernelScheduleAuto
  >::CollectiveOp;

using GemmKernel = cutlass::gemm::kernel::GemmUniversal<
    cute::Shape<int,int,int,int>,
    CollectiveMainloop,
    CollectiveEpilogue
>;
using Gemm = cutlass::gemm::device::GemmUniversalAdapter<GemmKernel>;

// Force the device kernel symbol into the cubin without needing a host main.
auto* _anchor = &cutlass::device_kernel<GemmKernel>;


// ===== COMPILED SASS (sm_100a) =====

	.target	sm_100a

	.elftype	@"ET_EXEC"


//--------------------- .note.nv.tkinfo           --------------------------
	.section	.note.nv.tkinfo,"",@"SHT_NOTE"
	.sectionflags	@"SHF_NOTE_NV_TKINFO"
	.tkinfo
        /*0018*/ 	.word	0x00000002
        /*0030*/ 	.string	""
        /*0030*/ 	.string	"ptxas"
        /*0030*/ 	.string	"Cuda compilation tools, release 13.0, V13.0.88"
        /*0030*/ 	.string	"Build cuda_13.0.r13.0/compiler.36424714_0"
        /*0030*/ 	.string	"-arch sm_100a -m 64 "



//--------------------- .note.nv.cuinfo           --------------------------
	.section	.note.nv.cuinfo,"",@"SHT_NOTE"
	.sectionflags	@"SHF_NOTE_NV_CUINFO"
        /*0018*/ 	.short	0x0002
        /*001a*/ 	.short	0x0064
        /*001c*/ 	.short	0x0082
	.zero		2


//--------------------- .nv.info                  --------------------------
	.section	.nv.info,"",@"SHT_CUDA_INFO"
	.align	4


	//----- nvinfo : EIATTR_REGCOUNT
	.align		4
        /*0000*/ 	.byte	0x04, 0x2f
        /*0002*/ 	.short	(.L_19 - .L_18)
	.align		4
.L_18:
        /*0004*/ 	.word	index@(_ZN7cutlass13device_kernelINS_4gemm6kernel13GemmUniversalIN4cute5tupleIJiiiiEEENS1_10collective13CollectiveMmaINS1_35MainloopSm100TmaUmmaWarpSpecializedILi3ELi2ELi4ENS5_IJNS4_1CILi1EEESB_SB_EEEEENS5_IJNSA_ILi64EEENSA_ILi128EEESE_EEEfNS5_IJlSB_lEEEfSH_NS4_8TiledMMAINS4_8MMA_AtomIJNS4_17SM100_MMA_TF32_SSINS_10tfloat32_tESL_fLi64ELi128ELNS4_4UMMA5MajorE0ELSN_0ELNSM_7ScaleInE0ELSO_0EEEEEENS4_6LayoutISC_NS5_IJNSA_ILi0EEESS_SS_EEEEENS5_IJNS4_10UnderscoreESV_SV_EEEEENS4_13SM90_TMA_LOADENS4_14ComposedLayoutINS4_7SwizzleILi3ELi4ELi3EEENS4_18smem_ptr_flag_bitsILi32EEENSR_INS5_IJNSA_ILi8EEENSA_ILi32EEEEEENS5_IJS15_SB_EEEEEEEvNS4_8identityESY_S19_vS1A_EENS_8epilogue10collective18CollectiveEpilogueINS1C_23Sm100TmaWarpSpecializedILi4ELi2ELi16ELb1ELb0EEEJSG_NS5_IJNSR_ISE_SB_EENSR_IS15_SB_EEEEEfSH_fSH_NS1C_6fusion15FusionCallbacksIS1G_NS1K_17LinearCombinationIffffLNS_15FloatRoundStyleE2EEESG_S1J_JEEENS4_5SM1004TMEM4LOAD26SM100_TMEM_LOAD_16dp128b8xESY_S19_NS4_17SM75_U32x4_LDSM_NENS4_14SM90_TMA_STOREES19_NS4_17SM90_U32x4_STSM_NENS4_39AutoVectorizingCopyWithAssumedAlignmentILi128EEEEEEvvEEEEvNT_6ParamsE)
        /*0008*/ 	.word	0x0000005e


	//----- nvinfo : EIATTR_FRAME_SIZE
	.align		4
.L_19:
        /*000c*/ 	.byte	0x04, 0x11
        /*000e*/ 	.short	(.L_21 - .L_20)
	.align		4
.L_20:
        /*0010*/ 	.word	index@($__internal_2_$__cuda_sm10x_tcgen05_guardrail_trap_unallocated_columns_being_dealloced)
        /*0014*/ 	.word	0x00000000


	//----- nvinfo : EIATTR_FRAME_SIZE
	.align		4
.L_21:
        /*0018*/ 	.byte	0x04, 0x11
        /*001a*/ 	.short	(.L_23 - .L_22)
	.align		4
.L_22:
        /*001c*/ 	.word	index@($__internal_1_$__cuda_sm10x_tcgen05_guardrail_trap_phase_invalid_during_alloc)
        /*0020*/ 	.word	0x00000000


	//----- nvinfo : EIATTR_FRAME_SIZE
	.align		4
.L_23:
        /*0024*/ 	.byte	0x04, 0x11
        /*0026*/ 	.short	(.L_25 - .L_24)
	.align		4
.L_24:
        /*0028*/ 	.word	index@($__internal_0_$__cuda_sm10x_tcgen05_guardrail_trap_col_being_dealloced_not_returned_by_alloc)
        /*002c*/ 	.word	0x00000000


	//----- nvinfo : EIATTR_FRAME_SIZE
	.align		4
.L_25:
        /*0030*/ 	.byte	0x04, 0x11
        /*0032*/ 	.short	(.L_27 - .L_26)
	.align		4
.L_26:
        /*0034*/ 	.word	index@(_ZN7cutlass13device_kernelINS_4gemm6kernel13GemmUniversalIN4cute5tupleIJiiiiEEENS1_10collective13CollectiveMmaINS1_35MainloopSm100TmaUmmaWarpSpecializedILi3ELi2ELi4ENS5_IJNS4_1CILi1EEESB_SB_EEEEENS5_IJNSA_ILi64EEENSA_ILi128EEESE_EEEfNS5_IJlSB_lEEEfSH_NS4_8TiledMMAINS4_8MMA_AtomIJNS4_17SM100_MMA_TF32_SSINS_10tfloat32_tESL_fLi64ELi128ELNS4_4UMMA5MajorE0ELSN_0ELNSM_7ScaleInE0ELSO_0EEEEEENS4_6LayoutISC_NS5_IJNSA_ILi0EEESS_SS_EEEEENS5_IJNS4_10UnderscoreESV_SV_EEEEENS4_13SM90_TMA_LOADENS4_14ComposedLayoutINS4_7SwizzleILi3ELi4ELi3EEENS4_18smem_ptr_flag_bitsILi32EEENSR_INS5_IJNSA_ILi8EEENSA_ILi32EEEEEENS5_IJS15_SB_EEEEEEEvNS4_8identityESY_S19_vS1A_EENS_8epilogue10collective18CollectiveEpilogueINS1C_23Sm100TmaWarpSpecializedILi4ELi2ELi16ELb1ELb0EEEJSG_NS5_IJNSR_ISE_SB_EENSR_IS15_SB_EEEEEfSH_fSH_NS1C_6fusion15FusionCallbacksIS1G_NS1K_17LinearCombinationIffffLNS_15FloatRoundStyleE2EEESG_S1J_JEEENS4_5SM1004TMEM4LOAD26SM100_TMEM_LOAD_16dp128b8xESY_S19_NS4_17SM75_U32x4_LDSM_NENS4_14SM90_TMA_STOREES19_NS4_17SM90_U32x4_STSM_NENS4_39AutoVectorizingCopyWithAssumedAlignmentILi128EEEEEEvvEEEEvNT_6ParamsE)
        /*0038*/ 	.word	0x00000000


	//----- nvinfo : EIATTR_MIN_STACK_SIZE
	.align		4
.L_27:
        /*003c*/ 	.byte	0x04, 0x12
        /*003e*/ 	.short	(.L_29 - .L_28)
	.align		4
.L_28:
        /*0040*/ 	.word	index@(_ZN7cutlass13device_kernelINS_4gemm6kernel13GemmUniversalIN4cute5tupleIJiiiiEEENS1_10collective13CollectiveMmaINS1_35MainloopSm100TmaUmmaWarpSpecializedILi3ELi2ELi4ENS5_IJNS4_1CILi1EEESB_SB_EEEEENS5_IJNSA_ILi64EEENSA_ILi128EEESE_EEEfNS5_IJlSB_lEEEfSH_NS4_8TiledMMAINS4_8MMA_AtomIJNS4_17SM100_MMA_TF32_SSINS_10tfloat32_tESL_fLi64ELi128ELNS4_4UMMA5MajorE0ELSN_0ELNSM_7ScaleInE0ELSO_0EEEEEENS4_6LayoutISC_NS5_IJNSA_ILi0EEESS_SS_EEEEENS5_IJNS4_10UnderscoreESV_SV_EEEEENS4_13SM90_TMA_LOADENS4_14ComposedLayoutINS4_7SwizzleILi3ELi4ELi3EEENS4_18smem_ptr_flag_bitsILi32EEENSR_INS5_IJNSA_ILi8EEENSA_ILi32EEEEEENS5_IJS15_SB_EEEEEEEvNS4_8identityESY_S19_vS1A_EENS_8epilogue10collective18CollectiveEpilogueINS1C_23Sm100TmaWarpSpecializedILi4ELi2ELi16ELb1ELb0EEEJSG_NS5_IJNSR_ISE_SB_EENSR_IS15_SB_EEEEEfSH_fSH_NS1C_6fusion15FusionCallbacksIS1G_NS1K_17LinearCombinationIffffLNS_15FloatRoundStyleE2EEESG_S1J_JEEENS4_5SM1004TMEM4LOAD26SM100_TMEM_LOAD_16dp128b8xESY_S19_NS4_17SM75_U32x4_LDSM_NENS4_14SM90_TMA_STOREES19_NS4_17SM90_U32x4_STSM_NENS4_39AutoVectorizingCopyWithAssumedAlignmentILi128EEEEEEvvEEEEvNT_6ParamsE)
        /*0044*/ 	.word	0x00000000
.L_29:


//--------------------- .nv.compat                --------------------------
	.section	.nv.compat,"",@"SHT_CUDA_COMPAT_INFO"
	.align	4
        /*0000*/ 	.byte	0x02, 0x09, 0x01, 0x00, 0x02, 0x02, 0x02, 0x00, 0x02, 0x05, 0x05, 0x00, 0x03, 0x07, 0x01, 0x01
        /*0010*/ 	.byte	0x02, 0x03, 0x01, 0x00, 0x02, 0x06, 0x01, 0x00, 0x04, 0x0b, 0x08, 0x00, 0x09, 0x00, 0x00, 0x00
        /*0020*/ 	.byte	0x00, 0x00, 0x00, 0x00


//--------------------- .nv.info._ZN7cutlass13device_kernelINS_4gemm6kernel13GemmUniversalIN4cute5tupleIJiiiiEEENS1_10collective13CollectiveMmaINS1_35MainloopSm100TmaUmmaWarpSpecializedILi3ELi2ELi4ENS5_IJNS4_1CILi1EEESB_SB_EEEEENS5_IJNSA_ILi64EEENSA_ILi128EEESE_EEEfNS5_IJlSB_lEEEfSH_NS4_8TiledMMAINS4_8MMA_AtomIJNS4_17SM100_MMA_TF32_SSINS_10tfloat32_tESL_fLi64ELi128ELNS4_4UMMA5MajorE0ELSN_0ELNSM_7ScaleInE0ELSO_0EEEEEENS4_6LayoutISC_NS5_IJNSA_ILi0EEESS_SS_EEEEENS5_IJNS4_10UnderscoreESV_SV_EEEEENS4_13SM90_TMA_LOADENS4_14ComposedLayoutINS4_7SwizzleILi3ELi4ELi3EEENS4_18smem_ptr_flag_bitsILi32EEENSR_INS5_IJNSA_ILi8EEENSA_ILi32EEEEEENS5_IJS15_SB_EEEEEEEvNS4_8identityESY_S19_vS1A_EENS_8epilogue10collective18CollectiveEpilogueINS1C_23Sm100TmaWarpSpecializedILi4ELi2ELi16ELb1ELb0EEEJSG_NS5_IJNSR_ISE_SB_EENSR_IS15_SB_EEEEEfSH_fSH_NS1C_6fusion15FusionCallbacksIS1G_NS1K_17LinearCombinationIffffLNS_15FloatRoundStyleE2EEESG_S1J_JEEENS4_5SM1004TMEM4LOAD26SM100_TMEM_LOAD_16dp128b8xESY_S19_NS4_17SM75_U32x4_LDSM_NENS4_14SM90_TMA_STOREES19_NS4_17SM90_U32x4_STSM_NENS4_39AutoVectorizingCopyWithAssumedAlignmentILi128EEEEEEvvEEEEvNT_6ParamsE --------------------------
	.section	.nv.info._ZN7cutlass13device_kernelINS_4gemm6kernel13GemmUniversalIN4cute5tupleIJiiiiEEENS1_10collective13CollectiveMmaINS1_35MainloopSm100TmaUmmaWarpSpecializedILi3ELi2ELi4ENS5_IJNS4_1CILi1EEESB_SB_EEEEENS5_IJNSA_ILi64EEENSA_ILi128EEESE_EEEfNS5_IJlSB_lEEEfSH_NS4_8TiledMMAINS4_8MMA_AtomIJNS4_17SM100_MMA_TF32_SSINS_10tfloat32_tESL_fLi64ELi128ELNS4_4UMMA5MajorE0ELSN_0ELNSM_7ScaleInE0ELSO_0EEEEEENS4_6LayoutISC_NS5_IJNSA_ILi0EEESS_SS_EEEEENS5_IJNS4_10UnderscoreESV_SV_EEEEENS4_13SM90_TMA_LOADENS4_14ComposedLayoutINS4_7SwizzleILi3ELi4ELi3EEENS4_18smem_ptr_flag_bitsILi32EEENSR_INS5_IJNSA_ILi8EEENSA_ILi32EEEEEENS5_IJS15_SB_EEEEEEEvNS4_8identityESY_S19_vS1A_EENS_8epilogue10collective18CollectiveEpilogueINS1C_23Sm100TmaWarpSpecializedILi4ELi2ELi16ELb1ELb0EEEJSG_NS5_IJNSR_ISE_SB_EENSR_IS15_SB_EEEEEfSH_fSH_NS1C_6fusion15FusionCallbacksIS1G_NS1K_17LinearCombinationIffffLNS_15FloatRoundStyleE2EEESG_S1J_JEEENS4_5SM1004TMEM4LOAD26SM100_TMEM_LOAD_16dp128b8xESY_S19_NS4_17SM75_U32x4_LDSM_NENS4_14SM90_TMA_STOREES19_NS4_17SM90_U32x4_STSM_NENS4_39AutoVectorizingCopyWithAssumedAlignmentILi128EEEEEEvvEEEEvNT_6ParamsE,"",@"SHT_CUDA_INFO"
	.sectionflags	@""
	.align	4


	//----- nvinfo : EIATTR_CUDA_API_VERSION
	.align		4
        /*0000*/ 	.byte	0x04, 0x37
        /*0002*/ 	.short	(.L_31 - .L_30)
.L_30:
        /*0004*/ 	.word	0x00000082


	//----- nvinfo : EIATTR_KPARAM_INFO
	.align		4
.L_31:
        /*0008*/ 	.byte	0x04, 0x17
        /*000a*/ 	.short	(.L_33 - .L_32)
.L_32:
        /*000c*/ 	.word	0x00000000
        /*0010*/ 	.short	0x0000
        /*0012*/ 	.short	0x0000
        /*0014*/ 	.byte	0x00, 0xf0, 0x01, 0x20


	//----- nvinfo : EIATTR_AT_ENTRY_FRAGMENTS
	.align		4
.L_33:
        /*0018*/ 	.byte	0x04, 0x4f
        /*001a*/ 	.short	(.L_35 - .L_34)


	//   ....[0]....
.L_34:
        /*001c*/ 	.word	0x00000006


	//----- nvinfo : EIATTR_RESERVED_SMEM_USED
	.align		4
.L_35:
        /*0020*/ 	.byte	0x01, 0x41
	.zero		2


	//----- nvinfo : EIATTR_SPARSE_MMA_MASK
	.align		4
        /*0024*/ 	.byte	0x03, 0x50
        /*0026*/ 	.short	0x0000


	//----- nvinfo : EIATTR_TCGEN05_1CTA_USED
	.align		4
        /*0028*/ 	.byte	0x01, 0x51
	.zero		2


	//----- nvinfo : EIATTR_MAXREG_COUNT
	.align		4
        /*002c*/ 	.byte	0x03, 0x1b
        /*002e*/ 	.short	0x00ff


	//----- nvinfo : EIATTR_NUM_BARRIERS
	.align		4
        /*0030*/ 	.byte	0x02, 0x4c
        /*0032*/ 	.byte	0x07
	.zero		1


	//----- nvinfo : EIATTR_EXTERNS
	.align		4
        /*0034*/ 	.byte	0x04, 0x0f
        /*0036*/ 	.short	(.L_37 - .L_36)


	//   ....[0]....
	.align		4
.L_36:
        /*0038*/ 	.word	index@(__assertfail)


	//----- nvinfo : EIATTR_MERCURY_ISA_VERSION
	.align		4
.L_37:
        /*003c*/ 	.byte	0x03, 0x5f
        /*003e*/ 	.short	0x0101


	//----- nvinfo : EIATTR_INT_WARP_WIDE_INSTR_OFFSETS
	.align		4
        /*0040*/ 	.byte	0x04, 0x31
        /*0042*/ 	.short	(.L_39 - .L_38)


	//   ....[0]....
.L_38:
        /*0044*/ 	.word	0x00001f20


	//   ....[1]....
        /*0048*/ 	.word	0x00003af0


	//   ....[2]....
        /*004c*/ 	.word	0x00003b20


	//   ....[3]....
        /*0050*/ 	.word	0x00003b70


	//   ....[4]....
        /*0054*/ 	.word	0x00004480


	//   ....[5]....
        /*0058*/ 	.word	0x000044e0


	//   ....[6]....
        /*005c*/ 	.word	0x000045c0


	//   ....[7]....
        /*0060*/ 	.word	0x00004630


	//   ....[8]....
        /*0064*/ 	.word	0x00004740


	//   ....[9]....
        /*0068*/ 	.word	0x000047d0


	//   ....[10]....
        /*006c*/ 	.word	0x000049a0


	//   ....[11]....
        /*0070*/ 	.word	0x00004b00


	//----- nvinfo : EIATTR_COOP_GROUP_MASK_REGIDS
	.align		4
.L_39:
        /*0074*/ 	.byte	0x04, 0x29
        /*0076*/ 	.short	(.L_41 - .L_40)


	//   ....[0]....
.L_40:
        /*0078*/ 	.word	0xffffffff


	//   ....[1]....
        /*007c*/ 	.word	0xffffffff


	//   ....[2]....
        /*0080*/ 	.word	0xffffffff


	//   ....[3]....
        /*0084*/ 	.word	0xffffffff


	//   ....[4]....
        /*0088*/ 	.word	0xffffffff


	//   ....[5]....
        /*008c*/ 	.word	0xffffffff


	//   ....[6]....
        /*0090*/ 	.word	0xffffffff


	//   ....[7]....
        /*0094*/ 	.word	0xffffffff


	//   ....[8]....
        /*0098*/ 	.word	0xffffffff


	//   ....[9]....
        /*009c*/ 	.word	0xffffffff


	//   ....[10]....
        /*00a0*/ 	.word	0xffffffff


	//   ....[11]....
        /*00a4*/ 	.word	0xffffffff


	//   ....[12]....
        /*00a8*/ 	.word	0xffffffff


	//----- nvinfo : EIATTR_COOP_GROUP_INSTR_OFFSETS
	.align		4
.L_41:
        /*00ac*/ 	.byte	0x04, 0x28
        /*00ae*/ 	.short	(.L_43 - .L_42)


	//   ....[0]....
.L_42:
        /*00b0*/ 	.word	0x00000090


	//   ....[1]....
        /*00b4*/ 	.word	0x000004d0


	//   ....[2]....
        /*00b8*/ 	.word	0x00000620


	//   ....[3]....
        /*00bc*/ 	.word	0x000007c0


	//   ....[4]....
        /*00c0*/ 	.word	0x000008c0


	//   ....[5]....
        /*00c4*/ 	.word	0x00000a30


	//   ....[6]....
        /*00c8*/ 	.word	0x00000bd0


	//   ....[7]....
        /*00cc*/ 	.word	0x00001e00


	//   ....[8]....
        /*00d0*/ 	.word	0x00002b50


	//   ....[9]....
        /*00d4*/ 	.word	0x00002d60


	//   ....[10]....
        /*00d8*/ 	.word	0x00002d90


	//   ....[11]....
        /*00dc*/ 	.word	0x000039e0


	//   ....[12]....
        /*00e0*/ 	.word	0x00003c10


	//----- nvinfo : EIATTR_VRC_CTA_INIT_COUNT
	.align		4
.L_43:
        /*00e4*/ 	.byte	0x02, 0x4a
        /*00e6*/ 	.byte	0x80
	.zero		1


	//----- nvinfo : EIATTR_SYSCALL_OFFSETS
	.align		4
        /*00e8*/ 	.byte	0x04, 0x46
        /*00ea*/ 	.short	(.L_45 - .L_44)


	//   ....[0]....
.L_44:
        /*00ec*/ 	.word	0x000055c0


	//   ....[1]....
        /*00f0*/ 	.word	0x000056b0


	//   ....[2]....
        /*00f4*/ 	.word	0x00005ee0


	//   ....[3]....
        /*00f8*/ 	.word	0x000066a0


	//   ....[4]....
        /*00fc*/ 	.word	0x00006e00


	//   ....[5]....
        /*0100*/ 	.word	0x00007560


	//----- nvinfo : EIATTR_MBARRIER_INSTR_OFFSETS
	.align		4
.L_45:
        /*0104*/ 	.byte	0x04, 0x39
        /*0106*/ 	.short	(.L_47 - .L_46)


	//   ....[0]....
.L_46:
        /*0108*/ 	.word	0x000005b0
        /*010c*/ 	.word	0x000000ff
        /*0110*/ 	.word	0x00000000
        /*0114*/ 	.short	0x0100
        /*0116*/ 	.byte	0x05
	.zero		1


	//   ....[1]....
        /*0118*/ 	.word	0x000005c0
        /*011c*/ 	.word	0x000000ff
        /*0120*/ 	.word	0x00000018
        /*0124*/ 	.short	0x0100
        /*0126*/ 	.byte	0x05
	.zero		1


	//   ....[2]....
        /*0128*/ 	.word	0x000005d0
        /*012c*/ 	.word	0x000000ff
        /*0130*/ 	.word	0x00000008
        /*0134*/ 	.short	0x0100
        /*0136*/ 	.byte	0x05
	.zero		1


	//   ....[3]....
        /*0138*/ 	.word	0x000005e0
        /*013c*/ 	.word	0x000000ff
        /*0140*/ 	.word	0x00000020
        /*0144*/ 	.short	0x0100
        /*0146*/ 	.byte	0x05
	.zero		1


	//   ....[4]....
        /*0148*/ 	.word	0x000005f0
        /*014c*/ 	.word	0x000000ff
        /*0150*/ 	.word	0x00000010
        /*0154*/ 	.short	0x0100
        /*0156*/ 	.byte	0x05
	.zero		1


	//   ....[5]....
        /*0158*/ 	.word	0x00000600
        /*015c*/ 	.word	0x000000ff
        /*0160*/ 	.word	0x00000028
        /*0164*/ 	.short	0x0100
        /*0166*/ 	.byte	0x05
	.zero		1


	//   ....[6]....
        /*0168*/ 	.word	0x00000730
        /*016c*/ 	.word	0x000000ff
        /*0170*/ 	.word	0x00000030
        /*0174*/ 	.short	0x0100
        /*0176*/ 	.byte	0x07
	.zero		1


	//   ....[7]....
        /*0178*/ 	.word	0x00000740
        /*017c*/ 	.word	0x000000ff
        /*0180*/ 	.word	0x00000050
        /*0184*/ 	.short	0x0100
        /*0186*/ 	.byte	0x07
	.zero		1


	//   ....[8]....
        /*0188*/ 	.word	0x00000750
        /*018c*/ 	.word	0x000000ff
        /*0190*/ 	.word	0x00000038
        /*0194*/ 	.short	0x0100
        /*0196*/ 	.byte	0x07
	.zero		1


	//   ....[9]....
        /*0198*/ 	.word	0x00000760
        /*019c*/ 	.word	0x000000ff
        /*01a0*/ 	.word	0x00000058
        /*01a4*/ 	.short	0x0100
        /*01a6*/ 	.byte	0x07
	.zero		1


	//   ....[10]....
        /*01a8*/ 	.word	0x00000770
        /*01ac*/ 	.word	0x000000ff
        /*01b0*/ 	.word	0x00000040
        /*01b4*/ 	.short	0x0100
        /*01b6*/ 	.byte	0x07
	.zero		1


	//   ....[11]....
        /*01b8*/ 	.word	0x00000780
        /*01bc*/ 	.word	0x000000ff
        /*01c0*/ 	.word	0x00000060
        /*01c4*/ 	.short	0x0100
        /*01c6*/ 	.byte	0x07
	.zero		1


	//   ....[12]....
        /*01c8*/ 	.word	0x00000790
        /*01cc*/ 	.word	0x000000ff
        /*01d0*/ 	.word	0x00000048
        /*01d4*/ 	.short	0x0100
        /*01d6*/ 	.byte	0x07
	.zero		1


	//   ....[13]....
        /*01d8*/ 	.word	0x000007a0
        /*01dc*/ 	.word	0x000000ff
        /*01e0*/ 	.word	0x00000068
        /*01e4*/ 	.short	0x0100
        /*01e6*/ 	.byte	0x07
	.zero		1


	//   ....[14]....
        /*01e8*/ 	.word	0x00000890
        /*01ec*/ 	.word	0x000000ff
        /*01f0*/ 	.word	0x00000070
        /*01f4*/ 	.short	0x0100
        /*01f6*/ 	.byte	0x05
	.zero		1


	//   ....[15]....
        /*01f8*/ 	.word	0x000008a0
        /*01fc*/ 	.word	0x000000ff
        /*0200*/ 	.word	0x00000078
        /*0204*/ 	.short	0x0100
        /*0206*/ 	.byte	0x05
	.zero		1


	//   ....[16]....
        /*0208*/ 	.word	0x000009e0
        /*020c*/ 	.word	0x000000ff
        /*0210*/ 	.word	0x00000080
        /*0214*/ 	.short	0x0100
        /*0216*/ 	.byte	0x05
	.zero		1


	//   ....[17]....
        /*0218*/ 	.word	0x000009f0
        /*021c*/ 	.word	0x000000ff
        /*0220*/ 	.word	0x00000090
        /*0224*/ 	.short	0x0100
        /*0226*/ 	.byte	0x05
	.zero		1


	//   ....[18]....
        /*0228*/ 	.word	0x00000a00
        /*022c*/ 	.word	0x000000ff
        /*0230*/ 	.word	0x00000088
        /*0234*/ 	.short	0x0100
        /*0236*/ 	.byte	0x05
	.zero		1


	//   ....[19]....
        /*0238*/ 	.word	0x00000a10
        /*023c*/ 	.word	0x000000ff
        /*0240*/ 	.word	0x00000098
        /*0244*/ 	.short	0x0100
        /*0246*/ 	.byte	0x05
	.zero		1


	//   ....[20]....
        /*0248*/ 	.word	0x00000b40
        /*024c*/ 	.word	0x000000ff
        /*0250*/ 	.word	0x000000a0
        /*0254*/ 	.short	0x0100
        /*0256*/ 	.byte	0x07
	.zero		1


	//   ....[21]....
        /*0258*/ 	.word	0x00000b50
        /*025c*/ 	.word	0x000000ff
        /*0260*/ 	.word	0x000000c0
        /*0264*/ 	.short	0x0100
        /*0266*/ 	.byte	0x07
	.zero		1


	//   ....[22]....
        /*0268*/ 	.word	0x00000b60
        /*026c*/ 	.word	0x000000ff
        /*0270*/ 	.word	0x000000a8
        /*0274*/ 	.short	0x0100
        /*0276*/ 	.byte	0x07
	.zero		1


	//   ....[23]....
        /*0278*/ 	.word	0x00000b70
        /*027c*/ 	.word	0x000000ff
        /*0280*/ 	.word	0x000000c8
        /*0284*/ 	.short	0x0100
        /*0286*/ 	.byte	0x07
	.zero		1


	//   ....[24]....
        /*0288*/ 	.word	0x00000b80
        /*028c*/ 	.word	0x000000ff
        /*0290*/ 	.word	0x000000b0
        /*0294*/ 	.short	0x0100
        /*0296*/ 	.byte	0x07
	.zero		1


	//   ....[25]....
        /*0298*/ 	.word	0x00000b90
        /*029c*/ 	.word	0x000000ff
        /*02a0*/ 	.word	0x000000d0
        /*02a4*/ 	.short	0x0100
        /*02a6*/ 	.byte	0x07
	.zero		1


	//   ....[26]....
        /*02a8*/ 	.word	0x00000ba0
        /*02ac*/ 	.word	0x000000ff
        /*02b0*/ 	.word	0x000000b8
        /*02b4*/ 	.short	0x0100
        /*02b6*/ 	.byte	0x07
	.zero		1


	//   ....[27]....
        /*02b8*/ 	.word	0x00000bb0
        /*02bc*/ 	.word	0x000000ff
        /*02c0*/ 	.word	0x000000d8
        /*02c4*/ 	.short	0x0100
        /*02c6*/ 	.byte	0x07
	.zero		1


	//   ....[28]....
        /*02c8*/ 	.word	0x00000ca0
        /*02cc*/ 	.word	0x000000ff
        /*02d0*/ 	.word	0x000000e0
        /*02d4*/ 	.short	0x0100
        /*02d6*/ 	.byte	0x05
	.zero		1


	//   ....[29]....
        /*02d8*/ 	.word	0x00000cb0
        /*02dc*/ 	.word	0x000000ff
        /*02e0*/ 	.word	0x000000f0
        /*02e4*/ 	.short	0x0100
        /*02e6*/ 	.byte	0x05
	.zero		1


	//   ....[30]....
        /*02e8*/ 	.word	0x00000cc0
        /*02ec*/ 	.word	0x000000ff
        /*02f0*/ 	.word	0x000000e8
        /*02f4*/ 	.short	0x0100
        /*02f6*/ 	.byte	0x05
	.zero		1


	//   ....[31]....
        /*02f8*/ 	.word	0x00000cd0
        /*02fc*/ 	.word	0x000000ff
        /*0300*/ 	.word	0x000000f8
        /*0304*/ 	.short	0x0100
        /*0306*/ 	.byte	0x05
	.zero		1


	//   ....[32]....
        /*0308*/ 	.word	0x000015a0
        /*030c*/ 	.word	0x00000002
        /*0310*/ 	.word	0x000000f0
        /*0314*/ 	.short	0x010a
        /*0316*/ 	.byte	0xff
	.zero		1


	//   ....[33]....
        /*0318*/ 	.word	0x000015d0
        /*031c*/ 	.word	0x00000002
        /*0320*/ 	.word	0x000000e0
        /*0324*/ 	.short	0x0101
        /*0326*/ 	.byte	0xff
	.zero		1


	//   ....[34]....
        /*0328*/ 	.word	0x000016a0
        /*032c*/ 	.word	0x000000ff
        /*0330*/ 	.word	0x00000018
        /*0334*/ 	.short	0x010a
        /*0336*/ 	.byte	0x08
	.zero		1


	//   ....[35]....
        /*0338*/ 	.word	0x00001740
        /*033c*/ 	.word	0x000000ff
        /*0340*/ 	.word	0x00000018
        /*0344*/ 	.short	0x010a
        /*0346*/ 	.byte	0x21
	.zero		1


	//   ....[36]....
        /*0348*/ 	.word	0x00001890
        /*034c*/ 	.word	0x000000ff
        /*0350*/ 	.word	0x00000018
        /*0354*/ 	.short	0x010a
        /*0356*/ 	.byte	0x08
	.zero		1


	//   ....[37]....
        /*0358*/ 	.word	0x00001a60
        /*035c*/ 	.word	0x000000ff
        /*0360*/ 	.word	0x00000078
        /*0364*/ 	.short	0x0101
        /*0366*/ 	.byte	0x04
	.zero		1


	//   ....[38]....
        /*0368*/ 	.word	0x00001a80
        /*036c*/ 	.word	0x000000ff
        /*0370*/ 	.word	0x00000018
        /*0374*/ 	.short	0x010a
        /*0376*/ 	.byte	0x08
	.zero		1


	//   ....[39]....
        /*0378*/ 	.word	0x00001b00
        /*037c*/ 	.word	0x000000ff
        /*0380*/ 	.word	0x00000018
        /*0384*/ 	.short	0x010a
        /*0386*/ 	.byte	0x21
	.zero		1


	//   ....[40]....
        /*0388*/ 	.word	0x00001c50
        /*038c*/ 	.word	0x000000ff
        /*0390*/ 	.word	0x00000018
        /*0394*/ 	.short	0x010a
        /*0396*/ 	.byte	0x08
	.zero		1


	//   ....[41]....
        /*0398*/ 	.word	0x00001e30
        /*039c*/ 	.word	0x00000002
        /*03a0*/ 	.word	0x00000080
        /*03a4*/ 	.short	0x010a
        /*03a6*/ 	.byte	0xff
	.zero		1


	//   ....[42]....
        /*03a8*/ 	.word	0x00001ef0
        /*03ac*/ 	.word	0x00000002
        /*03b0*/ 	.word	0x00000000
        /*03b4*/ 	.short	0x0101
        /*03b6*/ 	.byte	0xff
	.zero		1


	//   ....[43]....
        /*03b8*/ 	.word	0x00002450
        /*03bc*/ 	.word	0x000000ff
        /*03c0*/ 	.word	0x00000000
        /*03c4*/ 	.short	0x010a
        /*03c6*/ 	.byte	0x05
	.zero		1


	//   ....[44]....
        /*03c8*/ 	.word	0x000024e0
        /*03cc*/ 	.word	0x000000ff
        /*03d0*/ 	.word	0x00000000
        /*03d4*/ 	.short	0x010a
        /*03d6*/ 	.byte	0x05
	.zero		1


	//   ....[45]....
        /*03d8*/ 	.word	0x00002580
        /*03dc*/ 	.word	0x00000000
        /*03e0*/ 	.word	0x00000000
        /*03e4*/ 	.short	0x010a
        /*03e6*/ 	.byte	0xff
	.zero		1


	//   ....[46]....
        /*03e8*/ 	.word	0x000026a0
        /*03ec*/ 	.word	0x00000000
        /*03f0*/ 	.word	0x000000e0
        /*03f4*/ 	.short	0x010a
        /*03f6*/ 	.byte	0xff
	.zero		1


	//   ....[47]....
        /*03f8*/ 	.word	0x00002710
        /*03fc*/ 	.word	0x00000000
        /*0400*/ 	.word	0x00000000
        /*0404*/ 	.short	0x0101
        /*0406*/ 	.byte	0xff
	.zero		1


	//   ....[48]....
        /*0408*/ 	.word	0x00002730
        /*040c*/ 	.word	0x000000ff
        /*0410*/ 	.word	0x00000090
        /*0414*/ 	.short	0x010a
        /*0416*/ 	.byte	0x05
	.zero		1


	//   ....[49]....
        /*0418*/ 	.word	0x00002850
        /*041c*/ 	.word	0x00000000
        /*0420*/ 	.word	0x00000080
        /*0424*/ 	.short	0x010a
        /*0426*/ 	.byte	0xff
	.zero		1


	//   ....[50]....
        /*0428*/ 	.word	0x00002950
        /*042c*/ 	.word	0x00000000
        /*0430*/ 	.word	0x00000000
        /*0434*/ 	.short	0x0101
        /*0436*/ 	.byte	0xff
	.zero		1


	//   ....[51]....
        /*0438*/ 	.word	0x000029e0
        /*043c*/ 	.word	0x000000ff
        /*0440*/ 	.word	0x00000090
        /*0444*/ 	.short	0x0106
        /*0446*/ 	.byte	0x05
	.zero		1


	//   ....[52]....
        /*0448*/ 	.word	0x00002a00
        /*044c*/ 	.word	0x000000ff
        /*0450*/ 	.word	0x00000090
        /*0454*/ 	.short	0x010a
        /*0456*/ 	.byte	0x05
	.zero		1


	//   ....[53]....
        /*0458*/ 	.word	0x00002a90
        /*045c*/ 	.word	0x000000ff
        /*0460*/ 	.word	0x00000090
        /*0464*/ 	.short	0x0106
        /*0466*/ 	.byte	0x04
	.zero		1


	//   ....[54]....
        /*0468*/ 	.word	0x00002ad0
        /*046c*/ 	.word	0x00000000
        /*0470*/ 	.word	0x00000090
        /*0474*/ 	.short	0x010a
        /*0476*/ 	.byte	0xff
	.zero		1


	//   ....[55]....
        /*0478*/ 	.word	0x00003090
        /*047c*/ 	.word	0x00000000
        /*0480*/ 	.word	0x00000080
        /*0484*/ 	.short	0x010a
        /*0486*/ 	.byte	0xff
	.zero		1


	//   ....[56]....
        /*0488*/ 	.word	0x000031a0
        /*048c*/ 	.word	0x00000003
        /*0490*/ 	.word	0x00000000
        /*0494*/ 	.short	0x0101
        /*0496*/ 	.byte	0xff
	.zero		1


	//   ....[57]....
        /*0498*/ 	.word	0x000031b0
        /*049c*/ 	.word	0x000000ff
        /*04a0*/ 	.word	0x00000000
        /*04a4*/ 	.short	0x010a
        /*04a6*/ 	.byte	0x07
	.zero		1


	//   ....[58]....
        /*04a8*/ 	.word	0x00003230
        /*04ac*/ 	.word	0x000000ff
        /*04b0*/ 	.word	0x000000c0
        /*04b4*/ 	.short	0x010a
        /*04b6*/ 	.byte	0x06
	.zero		1


	//   ....[59]....
        /*04b8*/ 	.word	0x00003300
        /*04bc*/ 	.word	0x000000ff
        /*04c0*/ 	.word	0x00000000
        /*04c4*/ 	.short	0x010a
        /*04c6*/ 	.byte	0x0b
	.zero		1


	//   ....[60]....
        /*04c8*/ 	.word	0x00003430
        /*04cc*/ 	.word	0x000000ff
        /*04d0*/ 	.word	0x00000000
        /*04d4*/ 	.short	0x010a
        /*04d6*/ 	.byte	0x22
	.zero		1


	//   ....[61]....
        /*04d8*/ 	.word	0x00003810
        /*04dc*/ 	.word	0x000000ff
        /*04e0*/ 	.word	0x00000000
        /*04e4*/ 	.short	0x010a
        /*04e6*/ 	.byte	0x06
	.zero		1


	//   ....[62]....
        /*04e8*/ 	.word	0x000038a0
        /*04ec*/ 	.word	0x000000ff
        /*04f0*/ 	.word	0x00000000
        /*04f4*/ 	.short	0x010a
        /*04f6*/ 	.byte	0x06
	.zero		1


	//   ....[63]....
        /*04f8*/ 	.word	0x00003930
        /*04fc*/ 	.word	0x000000ff
        /*0500*/ 	.word	0x00000000
        /*0504*/ 	.short	0x010a
        /*0506*/ 	.byte	0x06
	.zero		1


	//   ....[64]....
        /*0508*/ 	.word	0x000039c0
        /*050c*/ 	.word	0x000000ff
        /*0510*/ 	.word	0x00000000
        /*0514*/ 	.short	0x010a
        /*0516*/ 	.byte	0x07
	.zero		1


	//   ....[65]....
        /*0518*/ 	.word	0x00003e30
        /*051c*/ 	.word	0x00000000
        /*0520*/ 	.word	0x00000080
        /*0524*/ 	.short	0x010a
        /*0526*/ 	.byte	0xff
	.zero		1


	//   ....[66]....
        /*0528*/ 	.word	0x00003ef0
        /*052c*/ 	.word	0x00000000
        /*0530*/ 	.word	0x00000000
        /*0534*/ 	.short	0x0101
        /*0536*/ 	.byte	0xff
	.zero		1


	//   ....[67]....
        /*0538*/ 	.word	0x00004210
        /*053c*/ 	.word	0x000000ff
        /*0540*/ 	.word	0x00000078
        /*0544*/ 	.short	0x010a
        /*0546*/ 	.byte	0x07
	.zero		1


	//   ....[68]....
        /*0548*/ 	.word	0x00004400
        /*054c*/ 	.word	0x000000ff
        /*0550*/ 	.word	0x00000050
        /*0554*/ 	.short	0x010a
        /*0556*/ 	.byte	0x07
	.zero		1


	//   ....[69]....
        /*0558*/ 	.word	0x00004570
        /*055c*/ 	.word	0x000000ff
        /*0560*/ 	.word	0x00000030
        /*0564*/ 	.short	0x010b
        /*0566*/ 	.byte	0x07
	.zero		1


	//   ....[70]....
        /*0568*/ 	.word	0x00004580
        /*056c*/ 	.word	0x000000ff
        /*0570*/ 	.word	0x00000000
        /*0574*/ 	.short	0x0101
        /*0576*/ 	.byte	0x08
	.zero		1


	//   ....[71]....
        /*0578*/ 	.word	0x00004590
        /*057c*/ 	.word	0x000000ff
        /*0580*/ 	.word	0x00000058
        /*0584*/ 	.short	0x010a
        /*0586*/ 	.byte	0x07
	.zero		1


	//   ....[72]....
        /*0588*/ 	.word	0x000046e0
        /*058c*/ 	.word	0x000000ff
        /*0590*/ 	.word	0x00000038
        /*0594*/ 	.short	0x010b
        /*0596*/ 	.byte	0x07
	.zero		1


	//   ....[73]....
        /*0598*/ 	.word	0x000046f0
        /*059c*/ 	.word	0x000000ff
        /*05a0*/ 	.word	0x00000000
        /*05a4*/ 	.short	0x0101
        /*05a6*/ 	.byte	0x08
	.zero		1


	//   ....[74]....
        /*05a8*/ 	.word	0x00004700
        /*05ac*/ 	.word	0x000000ff
        /*05b0*/ 	.word	0x00000060
        /*05b4*/ 	.short	0x010a
        /*05b6*/ 	.byte	0x07
	.zero		1


	//   ....[75]....
        /*05b8*/ 	.word	0x00004880
        /*05bc*/ 	.word	0x000000ff
        /*05c0*/ 	.word	0x00000040
        /*05c4*/ 	.short	0x010b
        /*05c6*/ 	.byte	0x07
	.zero		1


	//   ....[76]....
        /*05c8*/ 	.word	0x000048c0
        /*05cc*/ 	.word	0x000000ff
        /*05d0*/ 	.word	0x00000000
        /*05d4*/ 	.short	0x0101
        /*05d6*/ 	.byte	0x08
	.zero		1


	//   ....[77]....
        /*05d8*/ 	.word	0x00004900
        /*05dc*/ 	.word	0x000000ff
        /*05e0*/ 	.word	0x00000068
        /*05e4*/ 	.short	0x010a
        /*05e6*/ 	.byte	0x07
	.zero		1


	//   ....[78]....
        /*05e8*/ 	.word	0x00004b40
        /*05ec*/ 	.word	0x000000ff
        /*05f0*/ 	.word	0x00000048
        /*05f4*/ 	.short	0x010b
        /*05f6*/ 	.byte	0x07
	.zero		1


	//   ....[79]....
        /*05f8*/ 	.word	0x00004b60
        /*05fc*/ 	.word	0x000000ff
        /*0600*/ 	.word	0x00000000
        /*0604*/ 	.short	0x0101
        /*0606*/ 	.byte	0x0d
	.zero		1


	//   ....[80]....
        /*0608*/ 	.word	0x00004b90
        /*060c*/ 	.word	0x000000ff
        /*0610*/ 	.word	0x00000050
        /*0614*/ 	.short	0x010a
        /*0616*/ 	.byte	0x07
	.zero		1


	//   ....[81]....
        /*0618*/ 	.word	0x00004bb0
        /*061c*/ 	.word	0x000000ff
        /*0620*/ 	.word	0x00000058
        /*0624*/ 	.short	0x010a
        /*0626*/ 	.byte	0x07
	.zero		1


	//   ....[82]....
        /*0628*/ 	.word	0x00004bd0
        /*062c*/ 	.word	0x000000ff
        /*0630*/ 	.word	0x00000060
        /*0634*/ 	.short	0x010a
        /*0636*/ 	.byte	0x07
	.zero		1


	//   ....[83]....
        /*0638*/ 	.word	0x00004c10
        /*063c*/ 	.word	0x00000000
        /*0640*/ 	.word	0x00000068
        /*0644*/ 	.short	0x010a
        /*0646*/ 	.byte	0xff
	.zero		1


	//   ....[84]....
        /*0648*/ 	.word	0x00004f80
        /*064c*/ 	.word	0x00000000
        /*0650*/ 	.word	0x00000080
        /*0654*/ 	.short	0x010a
        /*0656*/ 	.byte	0xff
	.zero		1


	//   ....[85]....
        /*0658*/ 	.word	0x00005090
        /*065c*/ 	.word	0x00000000
        /*0660*/ 	.word	0x00000000
        /*0664*/ 	.short	0x0101
        /*0666*/ 	.byte	0xff
	.zero		1


	//   ....[86]....
        /*0668*/ 	.word	0x00005b10
        /*066c*/ 	.word	0x000000ff
        /*0670*/ 	.word	0x00000030
        /*0674*/ 	.short	0x010a
        /*0676*/ 	.byte	0x30
	.zero		1


	//   ....[87]....
        /*0678*/ 	.word	0x00005b50
        /*067c*/ 	.word	0x00000056
        /*0680*/ 	.word	0x000000a0
        /*0684*/ 	.short	0x010a
        /*0686*/ 	.byte	0xff
	.zero		1


	//   ....[88]....
        /*0688*/ 	.word	0x00005cc0
        /*068c*/ 	.word	0x000000ff
        /*0690*/ 	.word	0x00000030
        /*0694*/ 	.short	0x010a
        /*0696*/ 	.byte	0x30
	.zero		1


	//   ....[89]....
        /*0698*/ 	.word	0x00005dc0
        /*069c*/ 	.word	0x00000056
        /*06a0*/ 	.word	0x000000a0
        /*06a4*/ 	.short	0x010a
        /*06a6*/ 	.byte	0xff
	.zero		1


	//   ....[90]....
        /*06a8*/ 	.word	0x000063c0
        /*06ac*/ 	.word	0x00000000
        /*06b0*/ 	.word	0x00000000
        /*06b4*/ 	.short	0x0101
        /*06b6*/ 	.byte	0xff
	.zero		1


	//   ....[91]....
        /*06b8*/ 	.word	0x000063d0
        /*06bc*/ 	.word	0x00000002
        /*06c0*/ 	.word	0x00000030
        /*06c4*/ 	.short	0x010a
        /*06c6*/ 	.byte	0xff
	.zero		1


	//   ....[92]....
        /*06c8*/ 	.word	0x000064a0
        /*06cc*/ 	.word	0x00000002
        /*06d0*/ 	.word	0x00000030
        /*06d4*/ 	.short	0x010a
        /*06d6*/ 	.byte	0xff
	.zero		1


	//   ....[93]....
        /*06d8*/ 	.word	0x00006b20
        /*06dc*/ 	.word	0x00000010
        /*06e0*/ 	.word	0x00000000
        /*06e4*/ 	.short	0x0101
        /*06e6*/ 	.byte	0xff
	.zero		1


	//   ....[94]....
        /*06e8*/ 	.word	0x00006b40
        /*06ec*/ 	.word	0x00000000
        /*06f0*/ 	.word	0x00000030
        /*06f4*/ 	.short	0x010a
        /*06f6*/ 	.byte	0xff
	.zero		1


	//   ....[95]....
        /*06f8*/ 	.word	0x00006c00
        /*06fc*/ 	.word	0x00000000
        /*0700*/ 	.word	0x00000030
        /*0704*/ 	.short	0x010a
        /*0706*/ 	.byte	0xff
	.zero		1


	//   ....[96]....
        /*0708*/ 	.word	0x00007280
        /*070c*/ 	.word	0x00000010
        /*0710*/ 	.word	0x00000000
        /*0714*/ 	.short	0x0101
        /*0716*/ 	.byte	0xff
	.zero		1


	//   ....[97]....
        /*0718*/ 	.word	0x000072a0
        /*071c*/ 	.word	0x00000002
        /*0720*/ 	.word	0x00000030
        /*0724*/ 	.short	0x010a
        /*0726*/ 	.byte	0xff
	.zero		1


	//   ....[98]....
        /*0728*/ 	.word	0x00007360
        /*072c*/ 	.word	0x00000002
        /*0730*/ 	.word	0x00000030
        /*0734*/ 	.short	0x010a
        /*0736*/ 	.byte	0xff
	.zero		1


	//   ....[99]....
        /*0738*/ 	.word	0x00007600
        /*073c*/ 	.word	0x000000ff
        /*0740*/ 	.word	0x00000000
        /*0744*/ 	.short	0x0101
        /*0746*/ 	.byte	0x05
	.zero		1


	//   ....[100]....
        /*0748*/ 	.word	0x00007a40
        /*074c*/ 	.word	0x00000000
        /*0750*/ 	.word	0x00000000
        /*0754*/ 	.short	0x0101
        /*0756*/ 	.byte	0xff
	.zero		1


	//   ....[101]....
        /*0758*/ 	.word	0x00007cb0
        /*075c*/ 	.word	0x000000ff
        /*0760*/ 	.word	0x00000000
        /*0764*/ 	.short	0x0101
        /*0766*/ 	.byte	0x04
	.zero		1


	//   ....[102]....
        /*0768*/ 	.word	0x00007cd0
        /*076c*/ 	.word	0x00000002
        /*0770*/ 	.word	0x000000f0
        /*0774*/ 	.short	0x010a
        /*0776*/ 	.byte	0xff
	.zero		1


	//   ....[103]....
        /*0778*/ 	.word	0x00007d30
        /*077c*/ 	.word	0x00000002
        /*0780*/ 	.word	0x00000018
        /*0784*/ 	.short	0x010a
        /*0786*/ 	.byte	0xff
	.zero		1


	//   ....[104]....
        /*0788*/ 	.word	0x00007d90
        /*078c*/ 	.word	0x00000002
        /*0790*/ 	.word	0x00000018
        /*0794*/ 	.short	0x010a
        /*0796*/ 	.byte	0xff
	.zero		1


	//   ....[105]....
        /*0798*/ 	.word	0x00007de0
        /*079c*/ 	.word	0x00000002
        /*07a0*/ 	.word	0x00000080
        /*07a4*/ 	.short	0x010a
        /*07a6*/ 	.byte	0xff
	.zero		1


	//   ....[106]....
        /*07a8*/ 	.word	0x00007e40
        /*07ac*/ 	.word	0x00000000
        /*07b0*/ 	.word	0x00000000
        /*07b4*/ 	.short	0x010a
        /*07b6*/ 	.byte	0xff
	.zero		1


	//   ....[107]....
        /*07b8*/ 	.word	0x00007ea0
        /*07bc*/ 	.word	0x00000000
        /*07c0*/ 	.word	0x00000000
        /*07c4*/ 	.short	0x010a
        /*07c6*/ 	.byte	0xff
	.zero		1


	//   ....[108]....
        /*07c8*/ 	.word	0x00007ef0
        /*07cc*/ 	.word	0x00000000
        /*07d0*/ 	.word	0x000000e0
        /*07d4*/ 	.short	0x010a
        /*07d6*/ 	.byte	0xff
	.zero		1


	//   ....[109]....
        /*07d8*/ 	.word	0x00007f50
        /*07dc*/ 	.word	0x00000000
        /*07e0*/ 	.word	0x00000090
        /*07e4*/ 	.short	0x010a
        /*07e6*/ 	.byte	0xff
	.zero		1


	//   ....[110]....
        /*07e8*/ 	.word	0x00007fa0
        /*07ec*/ 	.word	0x00000000
        /*07f0*/ 	.word	0x00000080
        /*07f4*/ 	.short	0x010a
        /*07f6*/ 	.byte	0xff
	.zero		1


	//   ....[111]....
        /*07f8*/ 	.word	0x00008000
        /*07fc*/ 	.word	0x00000000
        /*0800*/ 	.word	0x00000090
        /*0804*/ 	.short	0x010a
        /*0806*/ 	.byte	0xff
	.zero		1


	//   ....[112]....
        /*0808*/ 	.word	0x00008050
        /*080c*/ 	.word	0x00000000
        /*0810*/ 	.word	0x00000080
        /*0814*/ 	.short	0x010a
        /*0816*/ 	.byte	0xff
	.zero		1


	//   ....[113]....
        /*0818*/ 	.word	0x000080b0
        /*081c*/ 	.word	0x00000002
        /*0820*/ 	.word	0x000000c0
        /*0824*/ 	.short	0x010a
        /*0826*/ 	.byte	0xff
	.zero		1


	//   ....[114]....
        /*0828*/ 	.word	0x00008110
        /*082c*/ 	.word	0x00000000
        /*0830*/ 	.word	0x00000000
        /*0834*/ 	.short	0x010a
        /*0836*/ 	.byte	0xff
	.zero		1


	//   ....[115]....
        /*0838*/ 	.word	0x00008170
        /*083c*/ 	.word	0x00000000
        /*0840*/ 	.word	0x00000000
        /*0844*/ 	.short	0x010a
        /*0846*/ 	.byte	0xff
	.zero		1


	//   ....[116]....
        /*0848*/ 	.word	0x000081d0
        /*084c*/ 	.word	0x00000000
        /*0850*/ 	.word	0x00000000
        /*0854*/ 	.short	0x010a
        /*0856*/ 	.byte	0xff
	.zero		1


	//   ....[117]....
        /*0858*/ 	.word	0x00008230
        /*085c*/ 	.word	0x00000000
        /*0860*/ 	.word	0x00000000
        /*0864*/ 	.short	0x010a
        /*0866*/ 	.byte	0xff
	.zero		1


	//   ....[118]....
        /*0868*/ 	.word	0x00008290
        /*086c*/ 	.word	0x00000000
        /*0870*/ 	.word	0x00000000
        /*0874*/ 	.short	0x010a
        /*0876*/ 	.byte	0xff
	.zero		1


	//   ....[119]....
        /*0878*/ 	.word	0x000082e0
        /*087c*/ 	.word	0x00000000
        /*0880*/ 	.word	0x00000080
        /*0884*/ 	.short	0x010a
        /*0886*/ 	.byte	0xff
	.zero		1


	//   ....[120]....
        /*0888*/ 	.word	0x00008340
        /*088c*/ 	.word	0x00000000
        /*0890*/ 	.word	0x00000078
        /*0894*/ 	.short	0x010a
        /*0896*/ 	.byte	0xff
	.zero		1


	//   ....[121]....
        /*0898*/ 	.word	0x000083a0
        /*089c*/ 	.word	0x00000000
        /*08a0*/ 	.word	0x00000050
        /*08a4*/ 	.short	0x010a
        /*08a6*/ 	.byte	0xff
	.zero		1


	//   ....[122]....
        /*08a8*/ 	.word	0x00008400
        /*08ac*/ 	.word	0x00000000
        /*08b0*/ 	.word	0x00000058
        /*08b4*/ 	.short	0x010a
        /*08b6*/ 	.byte	0xff
	.zero		1


	//   ....[123]....
        /*08b8*/ 	.word	0x00008460
        /*08bc*/ 	.word	0x00000000
        /*08c0*/ 	.word	0x00000060
        /*08c4*/ 	.short	0x010a
        /*08c6*/ 	.byte	0xff
	.zero		1


	//   ....[124]....
        /*08c8*/ 	.word	0x000084c0
        /*08cc*/ 	.word	0x00000000
        /*08d0*/ 	.word	0x00000068
        /*08d4*/ 	.short	0x010a
        /*08d6*/ 	.byte	0xff
	.zero		1


	//   ....[125]....
        /*08d8*/ 	.word	0x00008520
        /*08dc*/ 	.word	0x00000000
        /*08e0*/ 	.word	0x00000050
        /*08e4*/ 	.short	0x010a
        /*08e6*/ 	.byte	0xff
	.zero		1


	//   ....[126]....
        /*08e8*/ 	.word	0x00008580
        /*08ec*/ 	.word	0x00000000
        /*08f0*/ 	.word	0x00000058
        /*08f4*/ 	.short	0x010a
        /*08f6*/ 	.byte	0xff
	.zero		1


	//   ....[127]....
        /*08f8*/ 	.word	0x000085e0
        /*08fc*/ 	.word	0x00000000
        /*0900*/ 	.word	0x00000060
        /*0904*/ 	.short	0x010a
        /*0906*/ 	.byte	0xff
	.zero		1


	//   ....[128]....
        /*0908*/ 	.word	0x00008630
        /*090c*/ 	.word	0x00000000
        /*0910*/ 	.word	0x00000080
        /*0914*/ 	.short	0x010a
        /*0916*/ 	.byte	0xff
	.zero		1


	//   ....[129]....
        /*0918*/ 	.word	0x00008690
        /*091c*/ 	.word	0x00000000
        /*0920*/ 	.word	0x00000030
        /*0924*/ 	.short	0x010a
        /*0926*/ 	.byte	0xff
	.zero		1


	//   ....[130]....
        /*0928*/ 	.word	0x000086e0
        /*092c*/ 	.word	0x00000056
        /*0930*/ 	.word	0x000000a0
        /*0934*/ 	.short	0x010a
        /*0936*/ 	.byte	0xff
	.zero		1


	//   ....[131]....
        /*0938*/ 	.word	0x00008730
        /*093c*/ 	.word	0x00000002
        /*0940*/ 	.word	0x00000030
        /*0944*/ 	.short	0x010a
        /*0946*/ 	.byte	0xff
	.zero		1


	//   ....[132]....
        /*0948*/ 	.word	0x00008780
        /*094c*/ 	.word	0x00000000
        /*0950*/ 	.word	0x00000030
        /*0954*/ 	.short	0x010a
        /*0956*/ 	.byte	0xff
	.zero		1


	//   ....[133]....
        /*0958*/ 	.word	0x000087d0
        /*095c*/ 	.word	0x00000002
        /*0960*/ 	.word	0x00000030
        /*0964*/ 	.short	0x010a
        /*0966*/ 	.byte	0xff
	.zero		1


	//----- nvinfo : EIATTR_NUM_MBARRIERS
	.align		4
.L_47:
        /*0968*/ 	.byte	0x03, 0x38
        /*096a*/ 	.short	0x0020


	//----- nvinfo : EIATTR_EXIT_INSTR_OFFSETS
	.align		4
        /*096c*/ 	.byte	0x04, 0x1c
        /*096e*/ 	.short	(.L_49 - .L_48)


	//   ....[0]....
.L_48:
        /*0970*/ 	.word	0x000025b0


	//   ....[1]....
        /*0974*/ 	.word	0x00002aa0


	//   ....[2]....
        /*0978*/ 	.word	0x00002b00


	//   ....[3]....
        /*097c*/ 	.word	0x00003c20


	//   ....[4]....
        /*0980*/ 	.word	0x00004c40


	//   ....[5]....
        /*0984*/ 	.word	0x00004c80


	//   ....[6]....
        /*0988*/ 	.word	0x00007ba0


	//   ....[7]....
        /*098c*/ 	.word	0x00007c20


	//   ....[8]....
        /*0990*/ 	.word	0x00007c50


	//   ....[9]....
        /*0994*/ 	.word	0x00007cc0


	//----- nvinfo : EIATTR_MAX_THREADS
	.align		4
.L_49:
        /*0998*/ 	.byte	0x04, 0x05
        /*099a*/ 	.short	(.L_51 - .L_50)
.L_50:
        /*099c*/ 	.word	0x00000100
        /*09a0*/ 	.word	0x00000001
        /*09a4*/ 	.word	0x00000001


	//----- nvinfo : EIATTR_CRS_STACK_SIZE
	.align		4
.L_51:
        /*09a8*/ 	.byte	0x04, 0x1e
        /*09aa*/ 	.short	(.L_53 - .L_52)
.L_52:
        /*09ac*/ 	.word	0x00000000


	//----- nvinfo : EIATTR_CBANK_PARAM_SIZE
	.align		4
.L_53:
        /*09b0*/ 	.byte	0x03, 0x19
        /*09b2*/ 	.short	0x0800


	//----- nvinfo : EIATTR_PARAM_CBANK
	.align		4
        /*09b4*/ 	.byte	0x04, 0x0a
        /*09b6*/ 	.short	(.L_55 - .L_54)
	.align		4
.L_54:
        /*09b8*/ 	.word	index@(.nv.constant0._ZN7cutlass13device_kernelINS_4gemm6kernel13GemmUniversalIN4cute5tupleIJiiiiEEENS1_10collective13CollectiveMmaINS1_35MainloopSm100TmaUmmaWarpSpecializedILi3ELi2ELi4ENS5_IJNS4_1CILi1EEESB_SB_EEEEENS5_IJNSA_ILi64EEENSA_ILi128EEESE_EEEfNS5_IJlSB_lEEEfSH_NS4_8TiledMMAINS4_8MMA_AtomIJNS4_17SM100_MMA_TF32_SSINS_10tfloat32_tESL_fLi64ELi128ELNS4_4UMMA5MajorE0ELSN_0ELNSM_7ScaleInE0ELSO_0EEEEEENS4_6LayoutISC_NS5_IJNSA_ILi0EEESS_SS_EEEEENS5_IJNS4_10UnderscoreESV_SV_EEEEENS4_13SM90_TMA_LOADENS4_14ComposedLayoutINS4_7SwizzleILi3ELi4ELi3EEENS4_18smem_ptr_flag_bitsILi32EEENSR_INS5_IJNSA_ILi8EEENSA_ILi32EEEEEENS5_IJS15_SB_EEEEEEEvNS4_8identityESY_S19_vS1A_EENS_8epilogue10collective18CollectiveEpilogueINS1C_23Sm100TmaWarpSpecializedILi4ELi2ELi16ELb1ELb0EEEJSG_NS5_IJNSR_ISE_SB_EENSR_IS15_SB_EEEEEfSH_fSH_NS1C_6fusion15FusionCallbacksIS1G_NS1K_17LinearCombinationIffffLNS_15FloatRoundStyleE2EEESG_S1J_JEEENS4_5SM1004TMEM4LOAD26SM100_TMEM_LOAD_16dp128b8xESY_S19_NS4_17SM75_U32x4_LDSM_NENS4_14SM90_TMA_STOREES19_NS4_17SM90_U32x4_STSM_NENS4_39AutoVectorizingCopyWithAssumedAlignmentILi128EEEEEEvvEEEEvNT_6ParamsE)
        /*09bc*/ 	.short	0x0380
        /*09be*/ 	.short	0x0800


	//----- nvinfo : EIATTR_SW_WAR
	.align		4
.L_55:
        /*09c0*/ 	.byte	0x04, 0x36
        /*09c2*/ 	.short	(.L_57 - .L_56)
.L_56:
        /*09c4*/ 	.word	0x00000008
.L_57:


//--------------------- .nv.callgraph             --------------------------
	.section	.nv.callgraph,"",@"SHT_CUDA_CALLGRAPH"
	.align	4
	.sectionentsize	8
	.align		4
        /*0000*/ 	.word	0x00000000
	.align		4
        /*0004*/ 	.word	0xffffffff
	.align		4
        /*0008*/ 	.word	index@(_ZN7cutlass13device_kernelINS_4gemm6kernel13GemmUniversalIN4cute5tupleIJiiiiEEENS1_10collective13CollectiveMmaINS1_35MainloopSm100TmaUmmaWarpSpecializedILi3ELi2ELi4ENS5_IJNS4_1CILi1EEESB_SB_EEEEENS5_IJNSA_ILi64EEENSA_ILi128EEESE_EEEfNS5_IJlSB_lEEEfSH_NS4_8TiledMMAINS4_8MMA_AtomIJNS4_17SM100_MMA_TF32_SSINS_10tfloat32_tESL_fLi64ELi128ELNS4_4UMMA5MajorE0ELSN_0ELNSM_7ScaleInE0ELSO_0EEEEEENS4_6LayoutISC_NS5_IJNSA_ILi0EEESS_SS_EEEEENS5_IJNS4_10UnderscoreESV_SV_EEEEENS4_13SM90_TMA_LOADENS4_14ComposedLayoutINS4_7SwizzleILi3ELi4ELi3EEENS4_18smem_ptr_flag_bitsILi32EEENSR_INS5_IJNSA_ILi8EEENSA_ILi32EEEEEENS5_IJS15_SB_EEEEEEEvNS4_8identityESY_S19_vS1A_EENS_8epilogue10collective18CollectiveEpilogueINS1C_23Sm100TmaWarpSpecializedILi4ELi2ELi16ELb1ELb0EEEJSG_NS5_IJNSR_ISE_SB_EENSR_IS15_SB_EEEEEfSH_fSH_NS1C_6fusion15FusionCallbacksIS1G_NS1K_17LinearCombinationIffffLNS_15FloatRoundStyleE2EEESG_S1J_JEEENS4_5SM1004TMEM4LOAD26SM100_TMEM_LOAD_16dp128b8xESY_S19_NS4_17SM75_U32x4_LDSM_NENS4_14SM90_TMA_STOREES19_NS4_17SM90_U32x4_STSM_NENS4_39AutoVectorizingCopyWithAssumedAlignmentILi128EEEEEEvvEEEEvNT_6ParamsE)
	.align		4
        /*000c*/ 	.word	index@(__assertfail)
	.align		4
        /*0010*/ 	.word	0x00000000
	.align		4
        /*0014*/ 	.word	0xfffffffe
	.align		4
        /*0018*/ 	.word	0x00000000
	.align		4
        /*001c*/ 	.word	0xfffffffd
	.align		4
        /*0020*/ 	.word	0x00000000
	.align		4
        /*0024*/ 	.word	0xfffffffc


//--------------------- .nv.constant4             --------------------------
	.section	.nv.constant4,"a",@progbits
	.align	8
	.align		8
.nv.constant4:
        /*0000*/ 	.dword	__assertfail
	.align		8
        /*0008*/ 	.dword	__unnamed_1
	.align		8
        /*0010*/ 	.dword	__unnamed_2
	.align		8
        /*0018*/ 	.dword	_ZN40_INTERNAL_93d56909_4_k_cu_08a7285e_303104cuda3std3__45__cpo5beginE
	.align		8
        /*0020*/ 	.dword	_ZN40_INTERNAL_93d56909_4_k_cu_08a7285e_303104cuda3std3__45__cpo3endE
	.align		8
        /*0028*/ 	.dword	_ZN40_INTERNAL_93d56909_4_k_cu_08a7285e_303104cuda3std3__45__cpo6cbeginE
	.align		8
        /*0030*/ 	.dword	_ZN40_INTERNAL_93d56909_4_k_cu_08a7285e_303104cuda3std3__45__cpo4cendE
	.align		8
        /*0038*/ 	.dword	_ZN40_INTERNAL_93d56909_4_k_cu_08a7285e_303104cuda3std3__442_GLOBAL__N__93d56909_4_k_cu_08a7285e_303106ignoreE
	.align		8
        /*0040*/ 	.dword	_ZN40_INTERNAL_93d56909_4_k_cu_08a7285e_303104cuda3std3__419piecewise_constructE
	.align		8
        /*0048*/ 	.dword	_ZN40_INTERNAL_93d56909_4_k_cu_08a7285e_303104cuda3std3__48in_placeE
	.align		8
        /*0050*/ 	.dword	_ZN40_INTERNAL_93d56909_4_k_cu_08a7285e_303104cuda3std6ranges3__45__cpo4swapE
	.align		8
        /*0058*/ 	.dword	_ZN40_INTERNAL_93d56909_4_k_cu_08a7285e_303104cuda3std6ranges3__45__cpo9iter_moveE
	.align		8
        /*0060*/ 	.dword	_ZN40_INTERNAL_93d56909_4_k_cu_08a7285e_303104cute7productE
	.align		8
        /*0068*/ 	.dword	_ZN40_INTERNAL_93d56909_4_k_cu_08a7285e_303104cute1_E
	.align		8
        /*0070*/ 	.dword	$str$25
	.align		8
        /*0078*/ 	.dword	$str$26
	.align		8
        /*0080*/ 	.dword	$str$27
	.align		8
        /*0088*/ 	.dword	$str$28


//--------------------- .text._ZN7cutlass13device_kernelINS_4gemm6kernel13GemmUniversalIN4cute5tupleIJiiiiEEENS1_10collective13CollectiveMmaINS1_35MainloopSm100TmaUmmaWarpSpecializedILi3ELi2ELi4ENS5_IJNS4_1CILi1EEESB_SB_EEEEENS5_IJNSA_ILi64EEENSA_ILi128EEESE_EEEfNS5_IJlSB_lEEEfSH_NS4_8TiledMMAINS4_8MMA_AtomIJNS4_17SM100_MMA_TF32_SSINS_10tfloat32_tESL_fLi64ELi128ELNS4_4UMMA5MajorE0ELSN_0ELNSM_7ScaleInE0ELSO_0EEEEEENS4_6LayoutISC_NS5_IJNSA_ILi0EEESS_SS_EEEEENS5_IJNS4_10UnderscoreESV_SV_EEEEENS4_13SM90_TMA_LOADENS4_14ComposedLayoutINS4_7SwizzleILi3ELi4ELi3EEENS4_18smem_ptr_flag_bitsILi32EEENSR_INS5_IJNSA_ILi8EEENSA_ILi32EEEEEENS5_IJS15_SB_EEEEEEEvNS4_8identityESY_S19_vS1A_EENS_8epilogue10collective18CollectiveEpilogueINS1C_23Sm100TmaWarpSpecializedILi4ELi2ELi16ELb1ELb0EEEJSG_NS5_IJNSR_ISE_SB_EENSR_IS15_SB_EEEEEfSH_fSH_NS1C_6fusion15FusionCallbacksIS1G_NS1K_17LinearCombinationIffffLNS_15FloatRoundStyleE2EEESG_S1J_JEEENS4_5SM1004TMEM4LOAD26SM100_TMEM_LOAD_16dp128b8xESY_S19_NS4_17SM75_U32x4_LDSM_NENS4_14SM90_TMA_STOREES19_NS4_17SM90_U32x4_STSM_NENS4_39AutoVectorizingCopyWithAssumedAlignmentILi128EEEEEEvvEEEEvNT_6ParamsE --------------------------
	.section	.text._ZN7cutlass13device_kernelINS_4gemm6kernel13GemmUniversalIN4cute5tupleIJiiiiEEENS1_10collective13CollectiveMmaINS1_35MainloopSm100TmaUmmaWarpSpecializedILi3ELi2ELi4ENS5_IJNS4_1CILi1EEESB_SB_EEEEENS5_IJNSA_ILi64EEENSA_ILi128EEESE_EEEfNS5_IJlSB_lEEEfSH_NS4_8TiledMMAINS4_8MMA_AtomIJNS4_17SM100_MMA_TF32_SSINS_10tfloat32_tESL_fLi64ELi128ELNS4_4UMMA5MajorE0ELSN_0ELNSM_7ScaleInE0ELSO_0EEEEEENS4_6LayoutISC_NS5_IJNSA_ILi0EEESS_SS_EEEEENS5_IJNS4_10UnderscoreESV_SV_EEEEENS4_13SM90_TMA_LOADENS4_14ComposedLayoutINS4_7SwizzleILi3ELi4ELi3EEENS4_18smem_ptr_flag_bitsILi32EEENSR_INS5_IJNSA_ILi8EEENSA_ILi32EEEEEENS5_IJS15_SB_EEEEEEEvNS4_8identityESY_S19_vS1A_EENS_8epilogue10collective18CollectiveEpilogueINS1C_23Sm100TmaWarpSpecializedILi4ELi2ELi16ELb1ELb0EEEJSG_NS5_IJNSR_ISE_SB_EENSR_IS15_SB_EEEEEfSH_fSH_NS1C_6fusion15FusionCallbacksIS1G_NS1K_17LinearCombinationIffffLNS_15FloatRoundStyleE2EEESG_S1J_JEEENS4_5SM1004TMEM4LOAD26SM100_TMEM_LOAD_16dp128b8xESY_S19_NS4_17SM75_U32x4_LDSM_NENS4_14SM90_TMA_STOREES19_NS4_17SM90_U32x4_STSM_NENS4_39AutoVectorizingCopyWithAssumedAlignmentILi128EEEEEEvvEEEEvNT_6ParamsE,"ax",@progbits
	.align	128
.text._ZN7cutlass13device_kernelINS_4gemm6kernel13GemmUniversalIN4cute5tupleIJiiiiEEENS1_10collective13CollectiveMmaINS1_35MainloopSm100TmaUmmaWarpSpecializedILi3ELi2ELi4ENS5_IJNS4_1CILi1EEESB_SB_EEEEENS5_IJNSA_ILi64EEENSA_ILi128EEESE_EEEfNS5_IJlSB_lEEEfSH_NS4_8TiledMMAINS4_8MMA_AtomIJNS4_17SM100_MMA_TF32_SSINS_10tfloat32_tESL_fLi64ELi128ELNS4_4UMMA5MajorE0ELSN_0ELNSM_7ScaleInE0ELSO_0EEEEEENS4_6LayoutISC_NS5_IJNSA_ILi0EEESS_SS_EEEEENS5_IJNS4_10UnderscoreESV_SV_EEEEENS4_13SM90_TMA_LOADENS4_14ComposedLayoutINS4_7SwizzleILi3ELi4ELi3EEENS4_18smem_ptr_flag_bitsILi32EEENSR_INS5_IJNSA_ILi8EEENSA_ILi32EEEEEENS5_IJS15_SB_EEEEEEEvNS4_8identityESY_S19_vS1A_EENS_8epilogue10collective18CollectiveEpilogueINS1C_23Sm100TmaWarpSpecializedILi4ELi2ELi16ELb1ELb0EEEJSG_NS5_IJNSR_ISE_SB_EENSR_IS15_SB_EEEEEfSH_fSH_NS1C_6fusion15FusionCallbacksIS1G_NS1K_17LinearCombinationIffffLNS_15FloatRoundStyleE2EEESG_S1J_JEEENS4_5SM1004TMEM4LOAD26SM100_TMEM_LOAD_16dp128b8xESY_S19_NS4_17SM75_U32x4_LDSM_NENS4_14SM90_TMA_STOREES19_NS4_17SM90_U32x4_STSM_NENS4_39AutoVectorizingCopyWithAssumedAlignmentILi128EEEEEEvvEEEEvNT_6ParamsE:
        .type           _ZN7cutlass13device_kernelINS_4gemm6kernel13GemmUniversalIN4cute5tupleIJiiiiEEENS1_10collective13CollectiveMmaINS1_35MainloopSm100TmaUmmaWarpSpecializedILi3ELi2ELi4ENS5_IJNS4_1CILi1EEESB_SB_EEEEENS5_IJNSA_ILi64EEENSA_ILi128EEESE_EEEfNS5_IJlSB_lEEEfSH_NS4_8TiledMMAINS4_8MMA_AtomIJNS4_17SM100_MMA_TF32_SSINS_10tfloat32_tESL_fLi64ELi128ELNS4_4UMMA5MajorE0ELSN_0ELNSM_7ScaleInE0ELSO_0EEEEEENS4_6LayoutISC_NS5_IJNSA_ILi0EEESS_SS_EEEEENS5_IJNS4_10UnderscoreESV_SV_EEEEENS4_13SM90_TMA_LOADENS4_14ComposedLayoutINS4_7SwizzleILi3ELi4ELi3EEENS4_18smem_ptr_flag_bitsILi32EEENSR_INS5_IJNSA_ILi8EEENSA_ILi32EEEEEENS5_IJS15_SB_EEEEEEEvNS4_8identityESY_S19_vS1A_EENS_8epilogue10collective18CollectiveEpilogueINS1C_23Sm100TmaWarpSpecializedILi4ELi2ELi16ELb1ELb0EEEJSG_NS5_IJNSR_ISE_SB_EENSR_IS15_SB_EEEEEfSH_fSH_NS1C_6fusion15FusionCallbacksIS1G_NS1K_17LinearCombinationIffffLNS_15FloatRoundStyleE2EEESG_S1J_JEEENS4_5SM1004TMEM4LOAD26SM100_TMEM_LOAD_16dp128b8xESY_S19_NS4_17SM75_U32x4_LDSM_NENS4_14SM90_TMA_STOREES19_NS4_17SM90_U32x4_STSM_NENS4_39AutoVectorizingCopyWithAssumedAlignmentILi128EEEEEEvvEEEEvNT_6ParamsE,@function
        .size           _ZN7cutlass13device_kernelINS_4gemm6kernel13GemmUniversalIN4cute5tupleIJiiiiEEENS1_10collective13CollectiveMmaINS1_35MainloopSm100TmaUmmaWarpSpecializedILi3ELi2ELi4ENS5_IJNS4_1CILi1EEESB_SB_EEEEENS5_IJNSA_ILi64EEENSA_ILi128EEESE_EEEfNS5_IJlSB_lEEEfSH_NS4_8TiledMMAINS4_8MMA_AtomIJNS4_17SM100_MMA_TF32_SSINS_10tfloat32_tESL_fLi64ELi128ELNS4_4UMMA5MajorE0ELSN_0ELNSM_7ScaleInE0ELSO_0EEEEEENS4_6LayoutISC_NS5_IJNSA_ILi0EEESS_SS_EEEEENS5_IJNS4_10UnderscoreESV_SV_EEEEENS4_13SM90_TMA_LOADENS4_14ComposedLayoutINS4_7SwizzleILi3ELi4ELi3EEENS4_18smem_ptr_flag_bitsILi32EEENSR_INS5_IJNSA_ILi8EEENSA_ILi32EEEEEENS5_IJS15_SB_EEEEEEEvNS4_8identityESY_S19_vS1A_EENS_8epilogue10collective18CollectiveEpilogueINS1C_23Sm100TmaWarpSpecializedILi4ELi2ELi16ELb1ELb0EEEJSG_NS5_IJNSR_ISE_SB_EENSR_IS15_SB_EEEEEfSH_fSH_NS1C_6fusion15FusionCallbacksIS1G_NS1K_17LinearCombinationIffffLNS_15FloatRoundStyleE2EEESG_S1J_JEEENS4_5SM1004TMEM4LOAD26SM100_TMEM_LOAD_16dp128b8xESY_S19_NS4_17SM75_U32x4_LDSM_NENS4_14SM90_TMA_STOREES19_NS4_17SM90_U32x4_STSM_NENS4_39AutoVectorizingCopyWithAssumedAlignmentILi128EEEEEEvvEEEEvNT_6ParamsE,(.L_x_173 - _ZN7cutlass13device_kernelINS_4gemm6kernel13GemmUniversalIN4cute5tupleIJiiiiEEENS1_10collective13CollectiveMmaINS1_35MainloopSm100TmaUmmaWarpSpecializedILi3ELi2ELi4ENS5_IJNS4_1CILi1EEESB_SB_EEEEENS5_IJNSA_ILi64EEENSA_ILi128EEESE_EEEfNS5_IJlSB_lEEEfSH_NS4_8TiledMMAINS4_8MMA_AtomIJNS4_17SM100_MMA_TF32_SSINS_10tfloat32_tESL_fLi64ELi128ELNS4_4UMMA5MajorE0ELSN_0ELNSM_7ScaleInE0ELSO_0EEEEEENS4_6LayoutISC_NS5_IJNSA_ILi0EEESS_SS_EEEEENS5_IJNS4_10UnderscoreESV_SV_EEEEENS4_13SM90_TMA_LOADENS4_14ComposedLayoutINS4_7SwizzleILi3ELi4ELi3EEENS4_18smem_ptr_flag_bitsILi32EEENSR_INS5_IJNSA_ILi8EEENSA_ILi32EEEEEENS5_IJS15_SB_EEEEEEEvNS4_8identityESY_S19_vS1A_EENS_8epilogue10collective18CollectiveEpilogueINS1C_23Sm100TmaWarpSpecializedILi4ELi2ELi16ELb1ELb0EEEJSG_NS5_IJNSR_ISE_SB_EENSR_IS15_SB_EEEEEfSH_fSH_NS1C_6fusion15FusionCallbacksIS1G_NS1K_17LinearCombinationIffffLNS_15FloatRoundStyleE2EEESG_S1J_JEEENS4_5SM1004TMEM4LOAD26SM100_TMEM_LOAD_16dp128b8xESY_S19_NS4_17SM75_U32x4_LDSM_NENS4_14SM90_TMA_STOREES19_NS4_17SM90_U32x4_STSM_NENS4_39AutoVectorizingCopyWithAssumedAlignmentILi128EEEEEEvvEEEEvNT_6ParamsE)
        .other          _ZN7cutlass13device_kernelINS_4gemm6kernel13GemmUniversalIN4cute5tupleIJiiiiEEENS1_10collective13CollectiveMmaINS1_35MainloopSm100TmaUmmaWarpSpecializedILi3ELi2ELi4ENS5_IJNS4_1CILi1EEESB_SB_EEEEENS5_IJNSA_ILi64EEENSA_ILi128EEESE_EEEfNS5_IJlSB_lEEEfSH_NS4_8TiledMMAINS4_8MMA_AtomIJNS4_17SM100_MMA_TF32_SSINS_10tfloat32_tESL_fLi64ELi128ELNS4_4UMMA5MajorE0ELSN_0ELNSM_7ScaleInE0ELSO_0EEEEEENS4_6LayoutISC_NS5_IJNSA_ILi0EEESS_SS_EEEEENS5_IJNS4_10UnderscoreESV_SV_EEEEENS4_13SM90_TMA_LOADENS4_14ComposedLayoutINS4_7SwizzleILi3ELi4ELi3EEENS4_18smem_ptr_flag_bitsILi32EEENSR_INS5_IJNSA_ILi8EEENSA_ILi32EEEEEENS5_IJS15_SB_EEEEEEEvNS4_8identityESY_S19_vS1A_EENS_8epilogue10collective18CollectiveEpilogueINS1C_23Sm100TmaWarpSpecializedILi4ELi2ELi16ELb1ELb0EEEJSG_NS5_IJNSR_ISE_SB_EENSR_IS15_SB_EEEEEfSH_fSH_NS1C_6fusion15FusionCallbacksIS1G_NS1K_17LinearCombinationIffffLNS_15FloatRoundStyleE2EEESG_S1J_JEEENS4_5SM1004TMEM4LOAD26SM100_TMEM_LOAD_16dp128b8xESY_S19_NS4_17SM75_U32x4_LDSM_NENS4_14SM90_TMA_STOREES19_NS4_17SM90_U32x4_STSM_NENS4_39AutoVectorizingCopyWithAssumedAlignmentILi128EEEEEEvvEEEEvNT_6ParamsE,@"STO_CUDA_ENTRY STV_DEFAULT"
_ZN7cutlass13device_kernelINS_4gemm6kernel13GemmUniversalIN4cute5tupleIJiiiiEEENS1_10collective13CollectiveMmaINS1_35MainloopSm100TmaUmmaWarpSpecializedILi3ELi2ELi4ENS5_IJNS4_1CILi1EEESB_SB_EEEEENS5_IJNSA_ILi64EEENSA_ILi128EEESE_EEEfNS5_IJlSB_lEEEfSH_NS4_8TiledMMAINS4_8MMA_AtomIJNS4_17SM100_MMA_TF32_SSINS_10tfloat32_tESL_fLi64ELi128ELNS4_4UMMA5MajorE0ELSN_0ELNSM_7ScaleInE0ELSO_0EEEEEENS4_6LayoutISC_NS5_IJNSA_ILi0EEESS_SS_EEEEENS5_IJNS4_10UnderscoreESV_SV_EEEEENS4_13SM90_TMA_LOADENS4_14ComposedLayoutINS4_7SwizzleILi3ELi4ELi3EEENS4_18smem_ptr_flag_bitsILi32EEENSR_INS5_IJNSA_ILi8EEENSA_ILi32EEEEEENS5_IJS15_SB_EEEEEEEvNS4_8identityESY_S19_vS1A_EENS_8epilogue10collective18CollectiveEpilogueINS1C_23Sm100TmaWarpSpecializedILi4ELi2ELi16ELb1ELb0EEEJSG_NS5_IJNSR_ISE_SB_EENSR_IS15_SB_EEEEEfSH_fSH_NS1C_6fusion15FusionCallbacksIS1G_NS1K_17LinearCombinationIffffLNS_15FloatRoundStyleE2EEESG_S1J_JEEENS4_5SM1004TMEM4LOAD26SM100_TMEM_LOAD_16dp128b8xESY_S19_NS4_17SM75_U32x4_LDSM_NENS4_14SM90_TMA_STOREES19_NS4_17SM90_U32x4_STSM_NENS4_39AutoVectorizingCopyWithAssumedAlignmentILi128EEEEEEvvEEEEvNT_6ParamsE:
[----:B------:R-:W1:Y:S01]  /*0000*/  LDC R1, c[0x0][0x37c] ;  /* 0x0000df00ff017b82 */ /* 0x000e620000000800 */
[----:B------:R-:W2:Y:S01]  /*0010*/  S2R R77, SR_TID.X ;  /* 0x00000000004d7919 */ /* 0x000ea20000002100 */
[----:B------:R-:W3:Y:S01]  /*0020*/  LDCU.64 UR4, c[0x0][0x890] ;  /* 0x00011200ff0477ac */ /* 0x000ee20008000a00 */
[----:B------:R-:W-:Y:S02]  /*0030*/  PRMT R64, RZ, 0x7610, R64 ;  /* 0x00007610ff407816 */ /* 0x000fe40000000040 */
[----:B------:R-:W-:Y:S01]  /*0040*/  ELECT P5, URZ, PT ;  /* 0x0000000000ff782f */ /* 0x000fe200038a0000 */
[----:B------:R-:W4:Y:S01]  /*0050*/  LDCU.64 UR46, c[0x0][0x358] ;  /* 0x00006b00ff2e77ac */ /* 0x000f220008000a00 */
[----:B---3--:R-:W-:-:S04]  /*0060*/  UISETP.NE.U32.AND UP0, UPT, UR4, URZ, UPT ;  /* 0x000000ff0400728c */ /* 0x008fc8000bf05070 */
[----:B------:R-:W-:Y:S01]  /*0070*/  UISETP.NE.AND.EX UP0, UPT, UR5, URZ, UPT, UP0 ;  /* 0x000000ff0500728c */ /* 0x000fe2000bf05300 */
[----:B--2---:R-:W-:-:S05]  /*0080*/  SHF.R.U32.HI R69, RZ, 0x5, R77 ;  /* 0x00000005ff457819 */ /* 0x004fca000001164d */
[----:B------:R-:W2:Y:S02]  /*0090*/  SHFL.IDX PT, R0, R69, RZ, 0x1f ;  /* 0x00001fff45007589 */ /* 0x000ea400000e0000 */
[----:B--2---:R-:W-:Y:S01]  /*00a0*/  R2UR UR8, R0 ;  /* 0x00000000000872ca */ /* 0x004fe200000e0000 */
[----:B-1--4-:R-:W-:-:S14]  /*00b0*/  BRA.U UP0, `(.L_x_0) ;  /* 0x00000001002c7547 */ /* 0x012fdc000b800000 */
[----:B------:R-:W1:Y:S02]  /*00c0*/  LDCU.64 UR6, c[0x0][0x888] ;  /* 0x00011100ff0677ac */ /* 0x000e640008000a00 */
[----:B-1----:R-:W-:-:S04]  /*00d0*/  UISETP.NE.U32.AND UP0, UPT, UR6, URZ, UPT ;  /* 0x000000ff0600728c */ /* 0x002fc8000bf05070 */
[----:B------:R-:W-:-:S09]  /*00e0*/  UISETP.NE.AND.EX UP0, UPT, UR7, URZ, UPT, UP0 ;  /* 0x000000ff0700728c */ /* 0x000fd2000bf05300 */
[----:B------:R-:W-:Y:S05]  /*00f0*/  BRA.U !UP0, `(.L_x_1) ;  /* 0x0000000108107547 */ /* 0x000fea000b800000 */
[----:B------:R-:W1:Y:S02]  /*0100*/  LDC.64 R2, c[0x0][0x888] ;  /* 0x00022200ff027b82 */ /* 0x000e640000000a00 */
[----:B-1----:R1:W5:Y:S01]  /*0110*/  LDG.E R35, desc[UR46][R2.64] ;  /* 0x0000002e02237981 */ /* 0x002362000c1e1900 */
[----:B------:R-:W-:Y:S01]  /*0120*/  HFMA2 R64, -RZ, RZ, 0, 5.9604644775390625e-08 ;  /* 0x00000001ff407431 */ /* 0x000fe200000001ff */
[----:B------:R-:W-:Y:S05]  /*0130*/  BRA `(.L_x_0) ;  /* 0x00000000000c7947 */ /* 0x000fea0003800000 */
.L_x_1:
[----:B------:R-:W1:Y:S01]  /*0140*/  LDCU UR6, c[0x0][0x880] ;  /* 0x00011000ff0677ac */ /* 0x000e620008000800 */
[----:B------:R-:W-:Y:S01]  /*0150*/  HFMA2 R64, -RZ, RZ, 0, 5.9604644775390625e-08 ;  /* 0x00000001ff407431 */ /* 0x000fe200000001ff */
[----:B-1----:R-:W-:-:S07]  /*0160*/  MOV R35, UR6 ;  /* 0x0000000600237c02 */ /* 0x002fce0008000f00 */
.L_x_0:
[----:B------:R-:W2:Y:S02]  /*0170*/  LDCU.64 UR6, c[0x0][0x8b0] ;  /* 0x00011600ff0677ac */ /* 0x000ea40008000a00 */
[----:B--2---:R-:W-:-:S04]  /*0180*/  UISETP.NE.U32.AND UP0, UPT, UR6, URZ, UPT ;  /* 0x000000ff0600728c */ /* 0x004fc8000bf05070 */
[----:B------:R-:W-:-:S09]  /*0190*/  UISETP.NE.AND.EX UP0, UPT, UR7, URZ, UPT, UP0 ;  /* 0x000000ff0700728c */ /* 0x000fd2000bf05300 */
[----:B------:R-:W-:Y:S05]  /*01a0*/  BRA.U UP0, `(.L_x_2) ;  /* 0x0000000100247547 */ /* 0x000fea000b800000 */
[----:B------:R-:W2:Y:S02]  /*01b0*/  LDCU.64 UR6, c[0x0][0x8a8] ;  /* 0x00011500ff0677ac */ /* 0x000ea40008000a00 */
[----:B--2---:R-:W-:-:S04]  /*01c0*/  UISETP.NE.U32.AND UP0, UPT, UR6, URZ, UPT ;  /* 0x000000ff0600728c */ /* 0x004fc8000bf05070 */
[----:B------:R-:W-:-:S09]  /*01d0*/  UISETP.NE.AND.EX UP0, UPT, UR7, URZ, UPT, UP0 ;  /* 0x000000ff0700728c */ /* 0x000fd2000bf05300 */
[----:B------:R-:W-:Y:S05]  /*01e0*/  BRA.U !UP0, `(.L_x_3) ;  /* 0x00000001080c7547 */ /* 0x000fea000b800000 */
[----:B-1----:R-:W1:Y:S02]  /*01f0*/  LDC.64 R2, c[0x0][0x8a8] ;  /* 0x00022a00ff027b82 */ /* 0x002e640000000a00 */
[----:B-1----:R2:W5:Y:S01]  /*0200*/  LDG.E R33, desc[UR46][R2.64] ;  /* 0x0000002e02217981 */ /* 0x002562000c1e1900 */
[----:B------:R-:W-:Y:S05]  /*0210*/  BRA `(.L_x_2) ;  /* 0x0000000000087947 */ /* 0x000fea0003800000 */
.L_x_3:
[----:B------:R-:W2:Y:S02]  /*0220*/  LDCU UR6, c[0x0][0x8a0] ;  /* 0x00011400ff0677ac */ /* 0x000ea40008000800 */
[----:B--2---:R-:W-:Y:S02]  /*0230*/  MOV R33, UR6 ;  /* 0x0000000600217c02 */ /* 0x004fe40008000f00 */
.L_x_2:
[----:B------:R-:W-:Y:S01]  /*0240*/  IMAD.U32 R0, RZ, RZ, UR8 ;  /* 0x00000008ff007e24 */ /* 0x000fe2000f8e00ff */
[----:B------:R-:W-:Y:S04]  /*0250*/  BSSY.RECONVERGENT B0, `(.L_x_4) ;  /* 0x000000c000007945 */ /* 0x000fe80003800200 */
[C---:B------:R-:W-:Y:S02]  /*0260*/  ISETP.NE.OR P1, PT, R0.reuse, 0x1, !P5 ;  /* 0x000000010000780c */ /* 0x040fe40006f25670 */
[----:B------:R-:W-:-:S11]  /*0270*/  ISETP.NE.OR P0, PT, R0, 0x3, !P5 ;  /* 0x000000030000780c */ /* 0x000fd60006f05670 */
[----:B------:R-:W-:Y:S05]  /*0280*/  @P1 BRA `(.L_x_5) ;  /* 0x0000000000201947 */ /* 0x000fea0003800000 */
[----:B------:R-:W3:Y:S02]  /*0290*/  LDCU.64 UR6, c[0x0][0x348] ;  /* 0x00006900ff0677ac */ /* 0x000ee40008000a00 */
[----:B---3--:R-:W-:Y:S02]  /*02a0*/  UIADD3 UR10, UP1, UPT, UR6, 0x80, URZ ;  /* 0x00000080060a7890 */ /* 0x008fe4000ff3e0ff */
[----:B------:R-:W-:Y:S02]  /*02b0*/  UIADD3 UR6, UP0, UPT, UR6, 0x180, URZ ;  /* 0x0000018006067890 */ /* 0x000fe4000ff1e0ff */
[----:B------:R-:W-:Y:S02]  /*02c0*/  UIADD3.X UR11, UPT, UPT, URZ, UR7, URZ, UP1, !UPT ;  /* 0x00000007ff0b7290 */ /* 0x000fe40008ffe4ff */
[----:B------:R-:W-:-:S07]  /*02d0*/  UIADD3.X UR7, UPT, UPT, URZ, UR7, URZ, UP0, !UPT ;  /* 0x00000007ff077290 */ /* 0x000fce00087fe4ff */
[----:B------:R3:W-:Y:S02]  /*02e0*/  UTMACCTL.PF [UR10] ;  /* 0x000000000a0079b9 */ /* 0x0007e40008040000 */
[----:B------:R3:W-:Y:S02]  /*02f0*/  UTMACCTL.PF [UR6] ;  /* 0x00000000060079b9 */ /* 0x0007e40008040000 */
[----:B---3--:R-:W-:Y:S01]  /*0300*/  NOP ;  /* 0x0000000000007918 */ /* 0x008fe20000000000 */
.L_x_5:
[----:B------:R-:W-:Y:S05]  /*0310*/  BSYNC.RECONVERGENT B0 ;  /* 0x0000000000007941 */ /* 0x000fea0003800200 */
.L_x_4:
[----:B------:R-:W-:Y:S04]  /*0320*/  BSSY.RECONVERGENT B0, `(.L_x_6) ;  /* 0x000000a000007945 */ /* 0x000fe80003800200 */
        /* <DEDUP_REMOVED lines=9> */
.L_x_7:
[----:B------:R-:W-:Y:S05]  /*03c0*/  BSYNC.RECONVERGENT B0 ;  /* 0x0000000000007941 */ /* 0x000fea0003800200 */
.L_x_6:
[----:B------:R-:W3:Y:S01]  /*03d0*/  LDCU.64 UR6, c[0x0][0x888] ;  /* 0x00011100ff0677ac */ /* 0x000ee20008000a00 */
[----:B------:R-:W-:Y:S02]  /*03e0*/  UISETP.EQ.U32.AND UP1, UPT, UR4, URZ, UPT ;  /* 0x000000ff0400728c */ /* 0x000fe4000bf22070 */
[----:B------:R-:W-:Y:S02]  /*03f0*/  UPLOP3.LUT UP2, UPT, UPT, UPT, UPT, 0x80, 0x8 ;  /* 0x000000000008789c */ /* 0x000fe40003f4f070 */
[----:B---3--:R-:W-:-:S04]  /*0400*/  UISETP.NE.U32.AND UP0, UPT, UR6, URZ, UPT ;  /* 0x000000ff0600728c */ /* 0x008fc8000bf05070 */
[----:B------:R-:W-:-:S04]  /*0410*/  UISETP.NE.AND.EX UP0, UPT, UR7, URZ, UPT, UP0 ;  /* 0x000000ff0700728c */ /* 0x000fc8000bf05300 */
[----:B------:R-:W-:-:S04]  /*0420*/  UISETP.EQ.OR.EX UP3, UPT, UR5, URZ, !UP0, UP1 ;  /* 0x000000ff0500728c */ /* 0x000fc8000c762710 */
[----:B------:R-:W-:-:S05]  /*0430*/  UP2UR UR50, UPR, URZ, 0x8 ;  /* 0x00000008ff327883 */ /* 0x000fca0008000000 */
[----:B------:R-:W-:Y:S07]  /*0440*/  BRA.U !UP3, `(.L_x_8) ;  /* 0x000000010b207547 */ /* 0x000fee000b800000 */
[----:B------:R-:W-:Y:S01]  /*0450*/  UISETP.NE.U32.AND UP2, UPT, UR4, URZ, UPT ;  /* 0x000000ff0400728c */ /* 0x000fe2000bf45070 */
[----:B-----5:R-:W-:Y:S01]  /*0460*/  FSETP.NEU.AND P0, PT, R35, RZ, PT ;  /* 0x000000ff2300720b */ /* 0x020fe20003f0d000 */
[----:B------:R-:W-:Y:S02]  /*0470*/  USEL UR4, URZ, 0xffffffff, UP0 ;  /* 0xffffffffff047887 */ /* 0x000fe40008000000 */
[----:B------:R-:W-:-:S10]  /*0480*/  UISETP.NE.AND.EX UP2, UPT, UR5, URZ, UPT, UP2 ;  /* 0x000000ff0500728c */ /* 0x000fd4000bf45320 */
[----:B------:R-:W-:Y:S01]  /*0490*/  VOTEU.ANY UP1, P0 ;  /* 0x0000000000ff7886 */ /* 0x000fe20000020100 */
[----:B------:R-:W-:-:S04]  /*04a0*/  @!UP2 USEL UR4, URZ, 0xffffffff, UP1 ;  /* 0xffffffffff04a887 */ /* 0x000fc80008800000 */
[----:B------:R-:W-:-:S04]  /*04b0*/  ULOP3.LUT UR4, UR4, 0x1, URZ, 0xc0, !UPT ;  /* 0x0000000104047892 */ /* 0x000fc8000f8ec0ff */
[----:B------:R-:W-:-:S11]  /*04c0*/  UISETP.NE.U32.AND UP2, UPT, UR4, 0x1, UPT ;  /* 0x000000010400788c */ /* 0x000fd6000bf45070 */
.L_x_8:
[----:B-12---:R-:W1:Y:S01]  /*04d0*/  SHFL.IDX PT, R2, R69, RZ, 0x1f ;  /* 0x00001fff45027589 */ /* 0x006e6200000e0000 */
[----:B------:R-:W-:-:S04]  /*04e0*/  UISETP.NE.AND UP1, UPT, UR8, 0x2, UPT ;  /* 0x000000020800788c */ /* 0x000fc8000bf25270 */
[----:B------:R-:W-:Y:S01]  /*04f0*/  USEL UR6, URZ, 0x1, UP1 ;  /* 0x00000001ff067887 */ /* 0x000fe20008800000 */
[----:B-1----:R-:W-:-:S13]  /*0500*/  ISETP.NE.AND P0, PT, R2, RZ, PT ;  /* 0x000000ff0200720c */ /* 0x002fda0003f05270 */
[----:B------:R-:W-:Y:S05]  /*0510*/  @P0 BRA `(.L_x_9) ;  /* 0x0000000000400947 */ /* 0x000fea0003800000 */
[----:B------:R-:W1:Y:S01]  /*0520*/  S2UR UR5, SR_CgaCtaId ;  /* 0x00000000000579c3 */ /* 0x000e620000008800 */
[----:B------:R-:W-:Y:S01]  /*0530*/  UMOV UR7, 0x400 ;  /* 0x0000040000077882 */ /* 0x000fe20000000000 */
[----:B------:R-:W-:Y:S01]  /*0540*/  UMOV UR4, 0x1 ;  /* 0x0000000100047882 */ /* 0x000fe20000000000 */
[----:B------:R-:W-:Y:S01]  /*0550*/  ELECT P0, URZ, PT ;  /* 0x0000000000ff782f */ /* 0x000fe20003800000 */
[----:B------:R-:W-:-:S04]  /*0560*/  UIADD3 UR10, UPT, UPT, -UR4, 0x100000, URZ ;  /* 0x00100000040a7890 */ /* 0x000fc8000fffe1ff */
[----:B------:R-:W-:Y:S02]  /*0570*/  USHF.L.U32 UR11, UR10, 0xb, URZ ;  /* 0x0000000b0a0b7899 */ /* 0x000fe400080006ff */
[----:B------:R-:W-:Y:S02]  /*0580*/  USHF.L.U32 UR10, UR10, 0x1, URZ ;  /* 0x000000010a0a7899 */ /* 0x000fe400080006ff */
[----:B-1----:R-:W-:Y:S01]  /*0590*/  ULEA UR5, UR5, UR7, 0x18 ;  /* 0x0000000705057291 */ /* 0x002fe2000f8ec0ff */
[----:B------:R-:W1:Y:S11]  /*05a0*/  FENCE.VIEW.ASYNC.S ;  /* 0x00000000000073c6 */ /* 0x000e760000000000 */
[----:B-1----:R1:W2:Y:S01]  /*05b0*/  SYNCS.EXCH.64 URZ, [UR5], UR10 ;  /* 0x0000000a05ff75b2 */ /* 0x0022a20008000100 */
[----:B------:R1:W3:Y:S01]  /*05c0*/  SYNCS.EXCH.64 URZ, [UR5+0x18], UR10 ;  /* 0x0000180a05ff75b2 */ /* 0x0002e20008000100 */
[----:B------:R1:W4:Y:S01]  /*05d0*/  SYNCS.EXCH.64 URZ, [UR5+0x8], UR10 ;  /* 0x0000080a05ff75b2 */ /* 0x0003220008000100 */
[----:B------:R1:W1:Y:S01]  /*05e0*/  SYNCS.EXCH.64 URZ, [UR5+0x20], UR10 ;  /* 0x0000200a05ff75b2 */ /* 0x0002620008000100 */
[----:B------:R1:W1:Y:S01]  /*05f0*/  SYNCS.EXCH.64 URZ, [UR5+0x10], UR10 ;  /* 0x0000100a05ff75b2 */ /* 0x0002620008000100 */
[----:B------:R1:W1:Y:S01]  /*0600*/  SYNCS.EXCH.64 URZ, [UR5+0x28], UR10 ;  /* 0x0000280a05ff75b2 */ /* 0x0002620008000100 */
[----:B------:R-:W-:Y:S01]  /*0610*/  NOP ;  /* 0x0000000000007918 */ /* 0x000fe20000000000 */
.L_x_9:
[----:B------:R-:W2:Y:S01]  /*0620*/  SHFL.IDX PT, R2, R69, RZ, 0x1f ;  /* 0x00001fff45027589 */ /* 0x000ea200000e0000 */
[----:B------:R-:W-:Y:S01]  /*0630*/  NOP ;  /* 0x0000000000007918 */ /* 0x000fe20000000000 */
[----:B--2---:R-:W-:-:S13]  /*0640*/  ISETP.NE.AND P0, PT, R2, 0x1, PT ;  /* 0x000000010200780c */ /* 0x004fda0003f05270 */
[----:B------:R-:W-:Y:S05]  /*0650*/  @P0 BRA `(.L_x_10) ;  /* 0x0000000000580947 */ /* 0x000fea0003800000 */
[----:B------:R-:W2:Y:S01]  /*0660*/  S2UR UR7, SR_CgaCtaId ;  /* 0x00000000000779c3 */ /* 0x000ea20000008800 */
[----:B------:R-:W-:Y:S01]  /*0670*/  UMOV UR9, 0x400 ;  /* 0x0000040000097882 */ /* 0x000fe20000000000 */
[----:B-1----:R-:W-:Y:S01]  /*0680*/  UMOV UR5, 0x20 ;  /* 0x0000002000057882 */ /* 0x002fe20000000000 */
[----:B------:R-:W-:Y:S01]  /*0690*/  UMOV UR4, 0x80 ;  /* 0x0000008000047882 */ /* 0x000fe20000000000 */
[----:B------:R-:W-:-:S04]  /*06a0*/  UIADD3 UR10, UPT, UPT, -UR5, 0x100000, URZ ;  /* 0x00100000050a7890 */ /* 0x000fc8000fffe1ff */
[----:B------:R-:W-:Y:S02]  /*06b0*/  USHF.L.U32 UR11, UR10, 0xb, URZ ;  /* 0x0000000b0a0b7899 */ /* 0x000fe400080006ff */
[----:B------:R-:W-:Y:S02]  /*06c0*/  USHF.L.U32 UR10, UR10, 0x1, URZ ;  /* 0x000000010a0a7899 */ /* 0x000fe400080006ff */
[----:B------:R-:W-:-:S04]  /*06d0*/  UIADD3 UR4, UPT, UPT, -UR4, 0x100000, URZ ;  /* 0x0010000004047890 */ /* 0x000fc8000fffe1ff */
[----:B------:R-:W-:Y:S02]  /*06e0*/  USHF.L.U32 UR5, UR4, 0xb, URZ ;  /* 0x0000000b04057899 */ /* 0x000fe400080006ff */
[----:B------:R-:W-:Y:S01]  /*06f0*/  USHF.L.U32 UR4, UR4, 0x1, URZ ;  /* 0x0000000104047899 */ /* 0x000fe200080006ff */
[----:B------:R-:W-:Y:S01]  /*0700*/  ELECT P0, URZ, PT ;  /* 0x0000000000ff782f */ /* 0x000fe20003800000 */
[----:B--2---:R-:W-:Y:S01]  /*0710*/  ULEA UR7, UR7, UR9, 0x18 ;  /* 0x0000000907077291 */ /* 0x004fe2000f8ec0ff */
[----:B------:R-:W1:Y:S11]  /*0720*/  FENCE.VIEW.ASYNC.S ;  /* 0x00000000000073c6 */ /* 0x000e760000000000 */
[----:B-1----:R2:W1:Y:S01]  /*0730*/  SYNCS.EXCH.64 URZ, [UR7+0x30], UR10 ;  /* 0x0000300a07ff75b2 */ /* 0x0024620008000100 */
[----:B------:R2:W1:Y:S01]  /*0740*/  SYNCS.EXCH.64 URZ, [UR7+0x50], UR4 ;  /* 0x0000500407ff75b2 */ /* 0x0004620008000100 */
[----:B------:R2:W1:Y:S01]  /*0750*/  SYNCS.EXCH.64 URZ, [UR7+0x38], UR10 ;  /* 0x0000380a07ff75b2 */ /* 0x0004620008000100 */
[----:B------:R2:W1:Y:S01]  /*0760*/  SYNCS.EXCH.64 URZ, [UR7+0x58], UR4 ;  /* 0x0000580407ff75b2 */ /* 0x0004620008000100 */
[----:B------:R2:W1:Y:S01]  /*0770*/  SYNCS.EXCH.64 URZ, [UR7+0x40], UR10 ;  /* 0x0000400a07ff75b2 */ /* 0x0004620008000100 */
[----:B------:R2:W1:Y:S01]  /*0780*/  SYNCS.EXCH.64 URZ, [UR7+0x60], UR4 ;  /* 0x0000600407ff75b2 */ /* 0x0004620008000100 */
[----:B------:R2:W1:Y:S01]  /*0790*/  SYNCS.EXCH.64 URZ, [UR7+0x48], UR10 ;  /* 0x0000480a07ff75b2 */ /* 0x0004620008000100 */
[----:B------:R2:W1:Y:S02]  /*07a0*/  SYNCS.EXCH.64 URZ, [UR7+0x68], UR4 ;  /* 0x0000680407ff75b2 */ /* 0x0004640008000100 */
[----:B--2---:R-:W-:Y:S01]  /*07b0*/  NOP ;  /* 0x0000000000007918 */ /* 0x004fe20000000000 */
.L_x_10:
[----:B------:R-:W2:Y:S01]  /*07c0*/  SHFL.IDX PT, R2, R69, RZ, 0x1f ;  /* 0x00001fff45027589 */ /* 0x000ea200000e0000 */
[----:B------:R-:W-:Y:S01]  /*07d0*/  NOP ;  /* 0x0000000000007918 */ /* 0x000fe20000000000 */
[----:B--2---:R-:W-:-:S13]  /*07e0*/  ISETP.NE.AND P0, PT, R2, 0x3, PT ;  /* 0x000000030200780c */ /* 0x004fda0003f05270 */
[----:B------:R-:W-:Y:S05]  /*07f0*/  @P0 BRA `(.L_x_11) ;  /* 0x0000000000300947 */ /* 0x000fea0003800000 */
[----:B-1----:R-:W1:Y:S01]  /*0800*/  S2UR UR5, SR_CgaCtaId ;  /* 0x00000000000579c3 */ /* 0x002e620000008800 */
        /* <DEDUP_REMOVED lines=8> */
[----:B-1----:R2:W1:Y:S01]  /*0890*/  SYNCS.EXCH.64 URZ, [UR5+0x70], UR10 ;  /* 0x0000700a05ff75b2 */ /* 0x0024620008000100 */
[----:B------:R2:W1:Y:S02]  /*08a0*/  SYNCS.EXCH.64 URZ, [UR5+0x78], UR10 ;  /* 0x0000780a05ff75b2 */ /* 0x0004640008000100 */
[----:B--2---:R-:W-:Y:S01]  /*08b0*/  NOP ;  /* 0x0000000000007918 */ /* 0x004fe20000000000 */
.L_x_11:
[----:B------:R-:W2:Y:S01]  /*08c0*/  SHFL.IDX PT, R2, R69, RZ, 0x1f ;  /* 0x00001fff45027589 */ /* 0x000ea200000e0000 */
[----:B------:R-:W-:Y:S01]  /*08d0*/  NOP ;  /* 0x0000000000007918 */ /* 0x000fe20000000000 */
[----:B--2---:R-:W-:-:S13]  /*08e0*/  ISETP.NE.AND P0, PT, R2, 0x4, PT ;  /* 0x000000040200780c */ /* 0x004fda0003f05270 */
[----:B------:R-:W-:Y:S05]  /*08f0*/  @P0 BRA `(.L_x_12) ;  /* 0x00000000004c0947 */ /* 0x000fea0003800000 */
[----:B-1----:R-:W1:Y:S01]  /*0900*/  S2UR UR5, SR_CgaCtaId ;  /* 0x00000000000579c3 */ /* 0x002e620000008800 */
[----:B------:R-:W-:Y:S01]  /*0910*/  UMOV UR9, 0x100 ;  /* 0x0000010000097882 */ /* 0x000fe20000000000 */
[----:B------:R-:W-:Y:S01]  /*0920*/  UMOV UR7, 0x400 ;  /* 0x0000040000077882 */ /* 0x000fe20000000000 */
[----:B------:R-:W-:Y:S01]  /*0930*/  USEL UR9, UR9, 0xe0, UP2 ;  /* 0x000000e009097887 */ /* 0x000fe20009000000 */
[----:B------:R-:W-:Y:S01]  /*0940*/  UMOV UR4, 0x1 ;  /* 0x0000000100047882 */ /* 0x000fe20000000000 */
[----:B------:R-:W-:Y:S01]  /*0950*/  ELECT P0, URZ, PT ;  /* 0x0000000000ff782f */ /* 0x000fe20003800000 */
[----:B------:R-:W-:-:S04]  /*0960*/  UIADD3 UR10, UPT, UPT, -UR4, 0x100000, URZ ;  /* 0x00100000040a7890 */ /* 0x000fc8000fffe1ff */
[----:B------:R-:W-:Y:S02]  /*0970*/  USHF.L.U32 UR11, UR10, 0xb, URZ ;  /* 0x0000000b0a0b7899 */ /* 0x000fe400080006ff */
[----:B------:R-:W-:Y:S02]  /*0980*/  USHF.L.U32 UR10, UR10, 0x1, URZ ;  /* 0x000000010a0a7899 */ /* 0x000fe400080006ff */
[----:B------:R-:W-:-:S04]  /*0990*/  UIADD3 UR12, UPT, UPT, -UR9, 0x100000, URZ ;  /* 0x00100000090c7890 */ /* 0x000fc8000fffe1ff */
[----:B------:R-:W-:Y:S02]  /*09a0*/  USHF.L.U32 UR13, UR12, 0xb, URZ ;  /* 0x0000000b0c0d7899 */ /* 0x000fe400080006ff */
[----:B------:R-:W-:Y:S02]  /*09b0*/  USHF.L.U32 UR12, UR12, 0x1, URZ ;  /* 0x000000010c0c7899 */ /* 0x000fe400080006ff */
[----:B-1----:R-:W-:Y:S01]  /*09c0*/  ULEA UR5, UR5, UR7, 0x18 ;  /* 0x0000000705057291 */ /* 0x002fe2000f8ec0ff */
[----:B------:R-:W1:Y:S11]  /*09d0*/  FENCE.VIEW.ASYNC.S ;  /* 0x00000000000073c6 */ /* 0x000e760000000000 */
[----:B-1----:R2:W1:Y:S01]  /*09e0*/  SYNCS.EXCH.64 URZ, [UR5+0x80], UR10 ;  /* 0x0000800a05ff75b2 */ /* 0x0024620008000100 */
[----:B------:R2:W1:Y:S01]  /*09f0*/  SYNCS.EXCH.64 URZ, [UR5+0x90], UR12 ;  /* 0x0000900c05ff75b2 */ /* 0x0004620008000100 */
[----:B------:R2:W1:Y:S01]  /*0a00*/  SYNCS.EXCH.64 URZ, [UR5+0x88], UR10 ;  /* 0x0000880a05ff75b2 */ /* 0x0004620008000100 */
[----:B------:R2:W1:Y:S02]  /*0a10*/  SYNCS.EXCH.64 URZ, [UR5+0x98], UR12 ;  /* 0x0000980c05ff75b2 */ /* 0x0004640008000100 */
[----:B--2---:R-:W-:Y:S01]  /*0a20*/  NOP ;  /* 0x0000000000007918 */ /* 0x004fe20000000000 */
.L_x_12:
        /* <DEDUP_REMOVED lines=26> */
.L_x_13:
        /* <DEDUP_REMOVED lines=18> */
.L_x_14:
[----:B-1----:R-:W1:Y:S01]  /*0cf0*/  S2UR UR5, SR_CTAID.X ;  /* 0x00000000000579c3 */ /* 0x002e620000002500 */
[----:B------:R-:W-:-:S05]  /*0d00*/  CS2R.32 R63, SR_CgaSize ;  /* 0x00000000003f7805 */ /* 0x000fca0000008a00 */
[----:B------:R-:W-:-:S05]  /*0d10*/  IMAD R63, R63, -0xa0, RZ ;  /* 0xffffff603f3f7824 */ /* 0x000fca00078e02ff */
[----:B------:R-:W-:-:S14]  /*0d20*/  R2UR UR9, R63 ;  /* 0x000000003f0972ca */ /* 0x000fdc00000e0000 */
[----:B------:R-:W2:Y:S01]  /*0d30*/  LDCU UR9, c[0x0][UR9+0x2b0] ;  /* 0x00005600090977ac */ /* 0x000ea20008000800 */
[----:B------:R-:W-:Y:S01]  /*0d40*/  NOP ;  /* 0x0000000000007918 */ /* 0x000fe20000000000 */
[----:B------:R-:W-:-:S05]  /*0d50*/  CS2R.32 R63, SR_CgaSize ;  /* 0x00000000003f7805 */ /* 0x000fca0000008a00 */
[----:B------:R-:W-:-:S05]  /*0d60*/  IMAD R63, R63, -0xa0, RZ ;  /* 0xffffff603f3f7824 */ /* 0x000fca00078e02ff */
[----:B------:R-:W-:-:S14]  /*0d70*/  R2UR UR7, R63 ;  /* 0x000000003f0772ca */ /* 0x000fdc00000e0000 */
[----:B------:R-:W3:Y:S01]  /*0d80*/  LDCU UR7, c[0x0][UR7+0x2b4] ;  /* 0x00005680070777ac */ /* 0x000ee20008000800 */
[----:B------:R-:W4:Y:S08]  /*0d90*/  S2UR UR4, SR_CTAID.Y ;  /* 0x00000000000479c3 */ /* 0x000f300000002600 */
[----:B------:R-:W3:Y:S01]  /*0da0*/  LDC R10, c[0x0][0xb24] ;  /* 0x0002c900ff0a7b82 */ /* 0x000ee20000000800 */
[----:B-1----:R-:W-:-:S02]  /*0db0*/  I2FP.F32.U32 R63, UR5 ;  /* 0x00000005003f7c45 */ /* 0x002fc40008201000 */
[----:B------:R-:W-:-:S05]  /*0dc0*/  CS2R.32 R3, SR_CgaSize ;  /* 0x0000000000037805 */ /* 0x000fca0000008a00 */
[----:B------:R-:W-:-:S06]  /*0dd0*/  IMAD R3, R3, -0xa0, RZ ;  /* 0xffffff6003037824 */ /* 0x000fcc00078e02ff */
[----:B------:R-:W1:Y:S01]  /*0de0*/  LDC R3, c[0x0][R3+0x2a0] ;  /* 0x0000a80003037b82 */ /* 0x000e620000000800 */
[----:B------:R-:W-:Y:S01]  /*0df0*/  MOV R15, UR5 ;  /* 0x00000005000f7c02 */ /* 0x000fe20008000f00 */
[----:B--2---:R-:W-:Y:S01]  /*0e00*/  FMUL R63, R63, UR9 ;  /* 0x000000093f3f7c20 */ /* 0x004fe20008400000 */
[----:B----4-:R-:W-:Y:S02]  /*0e10*/  I2FP.F32.U32 R62, UR4 ;  /* 0x00000004003e7c45 */ /* 0x010fe40008201000 */
[----:B------:R-:W-:-:S05]  /*0e20*/  CS2R.32 R2, SR_CgaSize ;  /* 0x0000000000027805 */ /* 0x000fca0000008a00 */
[----:B------:R-:W-:-:S06]  /*0e30*/  IMAD R2, R2, -0xa0, RZ ;  /* 0xffffff6002027824 */ /* 0x000fcc00078e02ff */
[----:B------:R-:W2:Y:S01]  /*0e40*/  LDC R2, c[0x0][R2+0x2a4] ;  /* 0x0000a90002027b82 */ /* 0x000ea20000000800 */
[----:B------:R-:W-:Y:S01]  /*0e50*/  MOV R14, UR4 ;  /* 0x00000004000e7c02 */ /* 0x000fe20008000f00 */
[----:B------:R-:W4:Y:S01]  /*0e60*/  F2I.U32.TRUNC.NTZ R63, R63 ;  /* 0x0000003f003f7305 */ /* 0x000f22000020f000 */
[----:B---3--:R-:W-:-:S05]  /*0e70*/  FMUL R62, R62, UR7 ;  /* 0x000000073e3e7c20 */ /* 0x008fca0008400000 */
[----:B------:R-:W-:Y:S01]  /*0e80*/  BAR.SYNC.DEFER_BLOCKING 0x0 ;  /* 0x0000000000007b1d */ /* 0x000fe20000010000 */
[----:B------:R-:W-:-:S05]  /*0e90*/  ISETP.GE.AND P0, PT, R10, 0x1, PT ;  /* 0x000000010a00780c */ /* 0x000fca0003f06270 */
[----:B------:R-:W3:Y:S02]  /*0ea0*/  F2I.U32.TRUNC.NTZ R62, R62 ;  /* 0x0000003e003e7305 */ /* 0x000ee4000020f000 */
[----:B------:R-:W2:Y:S01]  /*0eb0*/  S2UR UR36, SR_CTAID.Z ;  /* 0x00000000002479c3 */ /* 0x000ea20000002700 */
[----:B----4-:R-:W-:-:S05]  /*0ec0*/  IADD3 R63, PT, PT, -R63, RZ, RZ ;  /* 0x000000ff3f3f7210 */ /* 0x010fca0007ffe1ff */
[----:B-1----:R-:W-:Y:S01]  /*0ed0*/  IMAD R63, R3, R63, UR5 ;  /* 0x00000005033f7e24 */ /* 0x002fe2000f8e023f */
[----:B---3--:R-:W-:-:S05]  /*0ee0*/  IADD3 R62, PT, PT, -R62, RZ, RZ ;  /* 0x000000ff3e3e7210 */ /* 0x008fca0007ffe1ff */
[----:B--2---:R-:W-:Y:S01]  /*0ef0*/  IMAD R62, R2, R62, UR4 ;  /* 0x00000004023e7e24 */ /* 0x004fe2000f8e023e */
[----:B------:R-:W-:Y:S06]  /*0f00*/  @!P0 BRA `(.L_x_15) ;  /* 0x0000000000b88947 */ /* 0x000fec0003800000 */
[----:B------:R-:W1:Y:S01]  /*0f10*/  LDC.64 R4, c[0x0][0xb18] ;  /* 0x0002c600ff047b82 */ /* 0x000e620000000a00 */
[----:B------:R-:W-:-:S07]  /*0f20*/  ISETP.NE.AND P0, PT, R10, 0x1, PT ;  /* 0x000000010a00780c */ /* 0x000fce0003f05270 */
[----:B------:R-:W2:Y:S08]  /*0f30*/  LDC R9, c[0x0][0xb0c] ;  /* 0x0002c300ff097b82 */ /* 0x000eb00000000800 */
[----:B------:R-:W3:Y:S08]  /*0f40*/  LDC R12, c[0x0][0x370] ;  /* 0x0000dc00ff0c7b82 */ /* 0x000ef00000000800 */
[----:B------:R-:W4:Y:S01]  /*0f50*/  LDC R11, c[0x0][0x374] ;  /* 0x0000dd00ff0b7b82 */ /* 0x000f220000000800 */
[----:B-1----:R-:W-:-:S07]  /*0f60*/  ISETP.NE.AND P1, PT, R4, 0x1, PT ;  /* 0x000000010400780c */ /* 0x002fce0003f25270 */
[----:B------:R-:W3:Y:S01]  /*0f70*/  LDC.64 R6, c[0x0][0xb10] ;  /* 0x0002c400ff067b82 */ /* 0x000ee20000000a00 */
[----:B--2---:R-:W-:-:S07]  /*0f80*/  ISETP.NE.AND P2, PT, R9, 0x1, PT ;  /* 0x000000010900780c */ /* 0x004fce0003f45270 */
[----:B------:R-:W1:Y:S08]  /*0f90*/  LDC R8, c[0x0][0xb20] ;  /* 0x0002c800ff087b82 */ /* 0x000e700000000800 */
[----:B------:R-:W2:Y:S01]  /*0fa0*/  LDC.64 R2, c[0x0][0xb28] ;  /* 0x0002ca00ff027b82 */ /* 0x000ea20000000a00 */
[----:B----4-:R-:W-:-:S04]  /*0fb0*/  IMAD.HI.U32 R13, R11, R5, RZ ;  /* 0x000000050b0d7227 */ /* 0x010fc800078e00ff */
[----:B------:R-:W-:-:S04]  /*0fc0*/  IMAD.HI.U32 R5, R14, R5, RZ ;  /* 0x000000050e057227 */ /* 0x000fc800078e00ff */
[----:B---3--:R-:W-:-:S05]  /*0fd0*/  IMAD.HI.U32 R16, R12, R6, RZ ;  /* 0x000000060c107227 */ /* 0x008fca00078e00ff */
[-C--:B------:R-:W-:Y:S01]  /*0fe0*/  @P2 SHF.R.U32.HI R12, RZ, R7.reuse, R16 ;  /* 0x00000007ff0c2219 */ /* 0x080fe20000011610 */
[----:B------:R-:W-:Y:S01]  /*0ff0*/  IMAD.HI.U32 R16, R15, R6, RZ ;  /* 0x000000060f107227 */ /* 0x000fe200078e00ff */
[-C--:B-1----:R-:W-:Y:S02]  /*1000*/  @P1 SHF.R.U32.HI R11, RZ, R8.reuse, R13 ;  /* 0x00000008ff0b1219 */ /* 0x082fe4000001160d */
[----:B------:R-:W-:Y:S02]  /*1010*/  SHF.R.U32.HI R5, RZ, R8, R5 ;  /* 0x00000008ff057219 */ /* 0x000fe40000011605 */
[----:B------:R-:W-:Y:S02]  /*1020*/  SHF.R.U32.HI R16, RZ, R7, R16 ;  /* 0x00000007ff107219 */ /* 0x000fe40000011610 */
[----:B------:R-:W-:Y:S01]  /*1030*/  SEL R5, R14, R5, !P1 ;  /* 0x000000050e057207 */ /* 0x000fe20004800000 */
[----:B--2---:R-:W-:Y:S01]  /*1040*/  IMAD.HI.U32 R13, R11, R2, RZ ;  /* 0x000000020b0d7227 */ /* 0x004fe200078e00ff */
[----:B------:R-:W-:-:S03]  /*1050*/  SEL R16, R15, R16, !P2 ;  /* 0x000000100f107207 */ /* 0x000fc60005000000 */
[----:B------:R-:W-:Y:S01]  /*1060*/  IMAD.HI.U32 R6, R12, R2, RZ ;  /* 0x000000020c067227 */ /* 0x000fe200078e00ff */
[----:B------:R-:W-:-:S04]  /*1070*/  @P0 SHF.R.U32.HI R11, RZ, R3, R13 ;  /* 0x00000003ff0b0219 */ /* 0x000fc8000001160d */
[----:B------:R-:W-:Y:S01]  /*1080*/  @P0 SHF.R.U32.HI R12, RZ, R3, R6 ;  /* 0x00000003ff0c0219 */ /* 0x000fe20000011606 */
[----:B------:R-:W-:-:S04]  /*1090*/  IMAD R11, R11, R10, RZ ;  /* 0x0000000a0b0b7224 */ /* 0x000fc800078e02ff */
[----:B------:R-:W-:Y:S01]  /*10a0*/  IMAD R6, R12, R10, RZ ;  /* 0x0000000a0c067224 */ /* 0x000fe200078e02ff */
[----:B------:R-:W-:-:S04]  /*10b0*/  ISETP.GE.AND P1, PT, R5, R11, PT ;  /* 0x0000000b0500720c */ /* 0x000fc80003f26270 */
[----:B------:R-:W-:Y:S01]  /*10c0*/  ISETP.GE.OR P1, PT, R16, R6, P1 ;  /* 0x000000061000720c */ /* 0x000fe20000f26670 */
[----:B------:R-:W-:-:S05]  /*10d0*/  IMAD.HI.U32 R6, R5, R2, RZ ;  /* 0x0000000205067227 */ /* 0x000fca00078e00ff */
[----:B------:R-:W-:-:S04]  /*10e0*/  SHF.R.U32.HI R6, RZ, R3, R6 ;  /* 0x00000003ff067219 */ /* 0x000fc80000011606 */
[----:B------:R-:W-:-:S03]  /*10f0*/  SEL R6, R5, R6, !P0 ;  /* 0x0000000605067207 */ /* 0x000fc60004000000 */
[----:B------:R-:W-:Y:S01]  /*1100*/  @!P1 IMAD.HI.U32 R7, R16, R2, RZ ;  /* 0x0000000210079227 */ /* 0x000fe200078e00ff */
[----:B------:R-:W-:-:S04]  /*1110*/  IADD3 R2, PT, PT, -R6, RZ, RZ ;  /* 0x000000ff06027210 */ /* 0x000fc80007ffe1ff */
[----:B------:R-:W-:Y:S01]  /*1120*/  @!P1 SHF.R.U32.HI R3, RZ, R3, R7 ;  /* 0x00000003ff039219 */ /* 0x000fe20000011607 */
[----:B------:R-:W-:Y:S01]  /*1130*/  IMAD R2, R10, R2, R5 ;  /* 0x000000020a027224 */ /* 0x000fe200078e0205 */
[----:B------:R-:W-:Y:S02]  /*1140*/  IADD3 R7, PT, PT, -R5, RZ, RZ ;  /* 0x000000ff05077210 */ /* 0x000fe40007ffe1ff */
[----:B------:R-:W-:-:S03]  /*1150*/  @!P1 SEL R3, R16, R3, !P0 ;  /* 0x0000000310039207 */ /* 0x000fc60004000000 */
[----:B------:R-:W-:Y:S02]  /*1160*/  IMAD R7, R4, R7, R14 ;  /* 0x0000000704077224 */ /* 0x000fe400078e020e */
[--C-:B------:R-:W-:Y:S02]  /*1170*/  @!P1 IMAD.IADD R6, R6, 0x1, -R3.reuse ;  /* 0x0000000106069824 */ /* 0x100fe400078e0a03 */
[----:B------:R-:W-:Y:S01]  /*1180*/  @!P1 IMAD R3, R2, R12, R3 ;  /* 0x0000000c02039224 */ /* 0x000fe200078e0203 */
[----:B------:R-:W-:Y:S01]  /*1190*/  IADD3 R2, PT, PT, -R16, RZ, RZ ;  /* 0x000000ff10027210 */ /* 0x000fe20007ffe1ff */
[----:B------:R-:W-:Y:S02]  /*11a0*/  @!P1 IMAD R5, R6, R10, R16 ;  /* 0x0000000a06059224 */ /* 0x000fe400078e0210 */
[----:B------:R-:W-:Y:S02]  /*11b0*/  @!P1 IMAD.MOV.U32 R16, RZ, RZ, R3 ;  /* 0x000000ffff109224 */ /* 0x000fe400078e0003 */
[----:B------:R-:W-:-:S02]  /*11c0*/  IMAD R2, R9, R2, R15 ;  /* 0x0000000209027224 */ /* 0x000fc400078e020f */
[----:B------:R-:W-:Y:S02]  /*11d0*/  IMAD R14, R5, R4, R7 ;  /* 0x00000004050e7224 */ /* 0x000fe400078e0207 */
[----:B------:R-:W-:Y:S02]  /*11e0*/  IMAD R15, R16, R9, R2 ;  /* 0x00000009100f7224 */ /* 0x000fe400078e0202 */
.L_x_15:
[----:B------:R-:W1:Y:S01]  /*11f0*/  LDCU UR4, c[0x0][0xb30] ;  /* 0x00016600ff0477ac */ /* 0x000e620008000800 */
[----:B------:R-:W2:Y:S08]  /*1200*/  S2UR UR37, SR_CgaCtaId ;  /* 0x00000000002579c3 */ /* 0x000eb00000008800 */
[----:B------:R-:W3:Y:S01]  /*1210*/  LDC R26, c[0x0][0xb24] ;  /* 0x0002c900ff1a7b82 */ /* 0x000ee20000000800 */
[----:B-1----:R-:W-:-:S09]  /*1220*/  UISETP.NE.AND UP1, UPT, UR4, 0x1, UPT ;  /* 0x000000010400788c */ /* 0x002fd2000bf25270 */
[----:B--2---:R-:W-:Y:S05]  /*1230*/  BRA.U UP1, `(.L_x_16) ;  /* 0x0000000101407547 */ /* 0x004fea000b800000 */
[----:B------:R-:W1:Y:S08]  /*1240*/  LDC.64 R4, c[0x0][0xb10] ;  /* 0x0002c400ff047b82 */ /* 0x000e700000000a00 */
[----:B------:R-:W2:Y:S08]  /*1250*/  LDC.64 R2, c[0x0][0xb18] ;  /* 0x0002c600ff027b82 */ /* 0x000eb00000000a00 */
[----:B------:R-:W4:Y:S08]  /*1260*/  LDC R6, c[0x0][0xb20] ;  /* 0x0002c800ff067b82 */ /* 0x000f300000000800 */
[----:B------:R-:W3:Y:S01]  /*1270*/  LDC R7, c[0x0][0xb0c] ;  /* 0x0002c300ff077b82 */ /* 0x000ee20000000800 */
[----:B-1----:R-:W-:-:S05]  /*1280*/  IMAD.HI.U32 R4, R15, R4, RZ ;  /* 0x000000040f047227 */ /* 0x002fca00078e00ff */
[----:B------:R-:W-:Y:S01]  /*1290*/  SHF.R.U32.HI R4, RZ, R5, R4 ;  /* 0x00000005ff047219 */ /* 0x000fe20000011604 */
[----:B--2---:R-:W-:Y:S01]  /*12a0*/  IMAD.HI.U32 R3, R14, R3, RZ ;  /* 0x000000030e037227 */ /* 0x004fe200078e00ff */
[----:B------:R-:W-:-:S04]  /*12b0*/  ISETP.NE.AND P0, PT, R2, 0x1, PT ;  /* 0x000000010200780c */ /* 0x000fc80003f05270 */
[----:B----4-:R-:W-:-:S04]  /*12c0*/  SHF.R.U32.HI R3, RZ, R6, R3 ;  /* 0x00000006ff037219 */ /* 0x010fc80000011603 */
[----:B------:R-:W-:Y:S02]  /*12d0*/  SEL R3, R14, R3, !P0 ;  /* 0x000000030e037207 */ /* 0x000fe40004000000 */
[----:B---3--:R-:W-:-:S04]  /*12e0*/  ISETP.NE.AND P1, PT, R7, 0x1, PT ;  /* 0x000000010700780c */ /* 0x008fc80003f25270 */
[----:B------:R-:W-:-:S05]  /*12f0*/  SEL R4, R15, R4, !P1 ;  /* 0x000000040f047207 */ /* 0x000fca0004800000 */
[----:B------:R-:W-:Y:S02]  /*1300*/  IMAD.IADD R5, R3, 0x1, -R4 ;  /* 0x0000000103057824 */ /* 0x000fe400078e0a04 */
[----:B------:R-:W-:Y:S02]  /*1310*/  IMAD.IADD R3, R4, 0x1, -R3 ;  /* 0x0000000104037824 */ /* 0x000fe400078e0a03 */
[----:B------:R-:W-:Y:S02]  /*1320*/  IMAD R15, R5, R7, R15 ;  /* 0x00000007050f7224 */ /* 0x000fe400078e020f */
[----:B------:R-:W-:-:S07]  /*1330*/  IMAD R14, R3, R2, R14 ;  /* 0x00000002030e7224 */ /* 0x000fce00078e020e */
.L_x_16:
[----:B------:R-:W-:Y:S01]  /*1340*/  BAR.SYNC.DEFER_BLOCKING 0x0 ;  /* 0x0000000000007b1d */ /* 0x000fe20000010000 */
[----:B------:R-:W-:Y:S01]  /*1350*/  UISETP.NE.AND UP1, UPT, UR8, 0x2, UPT ;  /* 0x000000020800788c */ /* 0x000fe2000bf25270 */
[----:B------:R-:W-:Y:S02]  /*1360*/  ISETP.NE.OR P5, PT, R0, 0x2, !P5 ;  /* 0x000000020000780c */ /* 0x000fe40006fa5670 */
[----:B------:R-:W-:-:S06]  /*1370*/  LOP3.LUT R2, R77, 0x1f, RZ, 0xc0, !PT ;  /* 0x0000001f4d027812 */ /* 0x000fcc00078ec0ff */
[----:B------:R-:W-:Y:S05]  /*1380*/  BRA.U UP1, `(.L_x_17) ;  /* 0x0000001101907547 */ /* 0x000fea000b800000 */
[----:B------:R-:W1:Y:S01]  /*1390*/  LDCU UR13, c[0x0][0x38c] ;  /* 0x00007180ff0d77ac */ /* 0x000e620008000800 */
[----:B------:R-:W2:Y:S01]  /*13a0*/  LDC R8, c[0x0][0x370] ;  /* 0x0000dc00ff087b82 */ /* 0x000ea20000000800 */
[----:B------:R-:W-:Y:S01]  /*13b0*/  PLOP3.LUT P1, PT, PT, PT, UP2, 0x80, 0x8 ;  /* 0x000000000008781c */ /* 0x000fe20003f2f028 */
[----:B------:R-:W-:Y:S01]  /*13c0*/  IMAD.MOV.U32 R17, RZ, RZ, 0x1 ;  /* 0x00000001ff117424 */ /* 0x000fe200078e00ff */
[----:B------:R-:W-:Y:S01]  /*13d0*/  ISETP.EQ.OR P4, PT, R2, RZ, P5 ;  /* 0x000000ff0200720c */ /* 0x000fe20002f82670 */
[----:B------:R-:W-:Y:S01]  /*13e0*/  IMAD.MOV.U32 R16, RZ, RZ, RZ ;  /* 0x000000ffff107224 */ /* 0x000fe200078e00ff */
[----:B------:R-:W-:Y:S02]  /*13f0*/  PLOP3.LUT P1, PT, P1, PT, PT, 0x8, 0x80 ;  /* 0x000000000080781c */ /* 0x000fe40000f2e170 */
[----:B------:R-:W-:Y:S01]  /*1400*/  CS2R R12, SRZ ;  /* 0x00000000000c7805 */ /* 0x000fe2000001ff00 */
[----:B------:R-:W-:Y:S01]  /*1410*/  IMAD.MOV.U32 R11, RZ, RZ, 0x1 ;  /* 0x00000001ff0b7424 */ /* 0x000fe200078e00ff */
[----:B------:R-:W4:Y:S01]  /*1420*/  LDC R0, c[0x0][0x374] ;  /* 0x0000dd00ff007b82 */ /* 0x000f220000000800 */
[----:B------:R-:W2:Y:S01]  /*1430*/  LDCU.64 UR22, c[0x0][0x348] ;  /* 0x00006900ff1677ac */ /* 0x000ea20008000a00 */
[----:B------:R-:W-:Y:S01]  /*1440*/  UMOV UR6, URZ ;  /* 0x000000ff00067c82 */ /* 0x000fe20008000000 */
[----:B-1----:R-:W-:-:S04]  /*1450*/  UIADD3 UR5, UPT, UPT, UR13, 0x3f, URZ ;  /* 0x0000003f0d057890 */ /* 0x002fc8000fffe0ff */
[----:B------:R-:W-:-:S04]  /*1460*/  USHF.R.S32.HI UR4, URZ, 0x1f, UR5 ;  /* 0x0000001fff047899 */ /* 0x000fc80008011405 */
[----:B------:R-:W-:-:S04]  /*1470*/  ULEA.HI UR4, UR4, UR5, URZ, 0x6 ;  /* 0x0000000504047291 */ /* 0x000fc8000f8f30ff */
[----:B------:R-:W-:Y:S02]  /*1480*/  USHF.R.S32.HI UR15, URZ, 0x6, UR4 ;  /* 0x00000006ff0f7899 */ /* 0x000fe40008011404 */
[----:B------:R-:W-:Y:S02]  /*1490*/  UIADD3 UR4, UPT, UPT, UR13, -0x1, URZ ;  /* 0xffffffff0d047890 */ /* 0x000fe4000fffe0ff */
[----:B------:R-:W-:Y:S02]  /*14a0*/  UISETP.LT.U32.AND UP0, UPT, UR15, 0x3, UPT ;  /* 0x000000030f00788c */ /* 0x000fe4000bf01070 */
[----:B------:R-:W-:Y:S02]  /*14b0*/  UISETP.GE.U32.AND UP1, UPT, UR4, -0x7f, UPT ;  /* 0xffffff810400788c */ /* 0x000fe4000bf26070 */
[----:B------:R-:W-:Y:S02]  /*14c0*/  USEL UR14, UR15, 0x3, UP0 ;  /* 0x000000030f0e7887 */ /* 0x000fe40008000000 */
[----:B------:R-:W-:-:S02]  /*14d0*/  UIADD3 UR13, UPT, UPT, UR13, 0x7e, URZ ;  /* 0x0000007e0d0d7890 */ /* 0x000fc4000fffe0ff */
[----:B------:R-:W-:Y:S02]  /*14e0*/  UIADD3 UR5, UPT, UPT, UR14, -0x1, URZ ;  /* 0xffffffff0e057890 */ /* 0x000fe4000fffe0ff */
[----:B------:R-:W-:-:S03]  /*14f0*/  UIADD3 UR7, UPT, UPT, UR15, -UR14, URZ ;  /* 0x8000000e0f077290 */ /* 0x000fc6000fffe0ff */
[----:B------:R-:W-:-:S04]  /*1500*/  @UP1 UIADD3 UR5, UPT, UPT, UR14, URZ, URZ ;  /* 0x000000ff0e051290 */ /* 0x000fc8000fffe0ff */
[----:B--2---:R-:W-:-:S12]  /*1510*/  UIADD3 UR5, UPT, UPT, UR5, 0x1, URZ ;  /* 0x0000000105057890 */ /* 0x004fd8000fffe0ff */
.L_x_35:
[----:B------:R-:W-:Y:S01]  /*1520*/  UISETP.NE.AND UP0, UPT, UR37, URZ, UPT ;  /* 0x000000ff2500728c */ /* 0x000fe2000bf05270 */
[----:B------:R-:W1:Y:S08]  /*1530*/  S2UR UR37, SR_CgaCtaId ;  /* 0x00000000002579c3 */ /* 0x000e700000008800 */
[----:B------:R-:W-:Y:S05]  /*1540*/  BRA.U UP0, `(.L_x_18) ;  /* 0x0000000100347547 */ /* 0x000fea000b800000 */
[----:B------:R-:W2:Y:S01]  /*1550*/  S2R R2, SR_CgaCtaId ;  /* 0x0000000000027919 */ /* 0x000ea20000008800 */
[----:B------:R-:W-:-:S04]  /*1560*/  MOV R3, 0x400 ;  /* 0x0000040000037802 */ /* 0x000fc80000000f00 */
[----:B--2---:R-:W-:Y:S02]  /*1570*/  LEA R2, R2, R3, 0x18 ;  /* 0x0000000302027211 */ /* 0x004fe400078ec0ff */
[----:B------:R-:W-:-:S03]  /*1580*/  SHF.L.U32 R3, R11, 0x1f, RZ ;  /* 0x0000001f0b037819 */ /* 0x000fc600000006ff */
[----:B------:R-:W-:-:S04]  /*1590*/  IMAD R2, R12, 0x8, R2 ;  /* 0x000000080c027824 */ /* 0x000fc800078e0202 */
[----:B------:R-:W2:Y:S02]  /*15a0*/  SYNCS.PHASECHK.TRANS64.TRYWAIT P0, [R2+URZ+0xf0], R3 ;  /* 0x0000f003020075a7 */ /* 0x000ea400080011ff */
[----:B--2---:R-:W-:Y:S05]  /*15b0*/  @!P0 BRA `(.L_x_19) ;  /* 0x0000006400c48947 */ /* 0x004fea0003800000 */
.L_x_130:
[----:B------:R-:W-:Y:S01]  /*15c0*/  VIADD R12, R12, 0x1 ;  /* 0x000000010c0c7836 */ /* 0x000fe20000000000 */
[----:B------:R2:W-:Y:S04]  /*15d0*/  SYNCS.ARRIVE.TRANS64.A1T0 RZ, [R2+URZ+0xe0], RZ ;  /* 0x0000e0ff02ff79a7 */ /* 0x0005e800081000ff */
[----:B------:R-:W-:-:S04]  /*15e0*/  ISETP.NE.AND P0, PT, R12, 0x2, PT ;  /* 0x000000020c00780c */ /* 0x000fc80003f05270 */
[----:B------:R-:W-:Y:S02]  /*15f0*/  SEL R12, R12, RZ, P0 ;  /* 0x000000ff0c0c7207 */ /* 0x000fe40000000000 */
[----:B--2---:R-:W-:-:S04]  /*1600*/  SEL R2, RZ, 0x1, P0 ;  /* 0x00000001ff027807 */ /* 0x004fc80000000000 */
[----:B------:R-:W-:-:S07]  /*1610*/  LOP3.LUT R11, R11, R2, RZ, 0x3c, !PT ;  /* 0x000000020b0b7212 */ /* 0x000fce00078e3cff */
.L_x_18:
[----:B------:R-:W-:Y:S01]  /*1620*/  UMOV UR4, 0x400 ;  /* 0x0000040000047882 */ /* 0x000fe20000000000 */
[----:B------:R-:W-:Y:S01]  /*1630*/  SHF.L.U32 R2, R17, 0x1f, RZ ;  /* 0x0000001f11027819 */ /* 0x000fe200000006ff */
[----:B-1----:R-:W-:Y:S01]  /*1640*/  ULEA UR4, UR37, UR4, 0x18 ;  /* 0x0000000425047291 */ /* 0x002fe2000f8ec0ff */
[----:B------:R-:W-:Y:S01]  /*1650*/  R2UR UR35, R15 ;  /* 0x000000000f2372ca */ /* 0x000fe200000e0000 */
[----:B------:R-:W-:Y:S01]  /*1660*/  UISETP.GE.U32.AND UP0, UPT, UR13, 0x7f, UPT ;  /* 0x0000007f0d00788c */ /* 0x000fe2000bf06070 */
[----:B------:R-:W-:Y:S01]  /*1670*/  R2UR UR19, R14 ;  /* 0x000000000e1372ca */ /* 0x000fe200000e0000 */
[----:B------:R-:W-:Y:S01]  /*1680*/  ULEA UR8, UR6, UR4, 0x3 ;  /* 0x0000000406087291 */ /* 0x000fe2000f8e18ff */
[----:B------:R-:W-:-:S08]  /*1690*/  UMOV UR29, URZ ;  /* 0x000000ff001d7c82 */ /* 0x000fd00008000000 */
[----:B------:R1:W2:Y:S01]  /*16a0*/  SYNCS.PHASECHK.TRANS64.TRYWAIT P0, [UR8+0x18], R2 ;  /* 0x00001802ff0075a7 */ /* 0x0002a20008001108 */
[----:B------:R-:W-:Y:S02]  /*16b0*/  USHF.L.U32 UR35, UR35, 0x6, URZ ;  /* 0x0000000623237899 */ /* 0x000fe400080006ff */
[----:B------:R-:W-:Y:S01]  /*16c0*/  USHF.L.U32 UR19, UR19, 0x7, URZ ;  /* 0x0000000713137899 */ /* 0x000fe200080006ff */
[----:B------:R-:W-:Y:S11]  /*16d0*/  BRA.U !UP0, `(.L_x_20) ;  /* 0x0000000108d87547 */ /* 0x000ff6000b800000 */
[----:B------:R-:W-:Y:S01]  /*16e0*/  UMOV UR21, URZ ;  /* 0x000000ff00157c82 */ /* 0x000fe20008000000 */
[----:B------:R-:W-:-:S05]  /*16f0*/  UMOV UR42, UR6 ;  /* 0x00000006002a7c82 */ /* 0x000fca0008000000 */
.L_x_25:
[----:B-1----:R-:W-:Y:S01]  /*1700*/  ULEA UR33, UR42, UR4, 0x3 ;  /* 0x000000042a217291 */ /* 0x002fe2000f8e18ff */
[----:B--2---:R-:W-:Y:S01]  /*1710*/  @!P5 MOV R3, 0xc000 ;  /* 0x0000c0000003d802 */ /* 0x004fe20000000f00 */
[----:B--2---:R-:W-:Y:S10]  /*1720*/  @P0 BRA `(.L_x_21) ;  /* 0x00000000000c0947 */ /* 0x004ff40003800000 */
[----:B------:R-:W-:-:S04]  /*1730*/  SHF.L.U32 R4, R17, 0x1f, RZ ;  /* 0x0000001f11047819 */ /* 0x000fc800000006ff */
[----:B------:R-:W2:Y:S02]  /*1740*/  SYNCS.PHASECHK.TRANS64.TRYWAIT P0, [UR33+0x18], R4 ;  /* 0x00001804ff0075a7 */ /* 0x000ea40008001121 */
[----:B--2---:R-:W-:Y:S05]  /*1750*/  @!P0 BRA `(.L_x_22) ;  /* 0x0000006400708947 */ /* 0x004fea0003800000 */
.L_x_21:
[----:B------:R2:W-:Y:S01]  /*1760*/  @!P5 SYNCS.ARRIVE.TRANS64 RZ, [UR33], R3 ;  /* 0x00000003ffffd9a7 */ /* 0x0005e20008000021 */
[----:B------:R-:W-:Y:S04]  /*1770*/  BSSY.RECONVERGENT B0, `(.L_x_23) ;  /* 0x0000003000007945 */ /* 0x000fe80003800200 */
[----:B------:R-:W-:Y:S05]  /*1780*/  @P4 BRA `(.L_x_24) ;  /* 0x0000000000044947 */ /* 0x000fea0003800000 */
[----:B------:R-:W-:Y:S05]  /*1790*/  BPT.TRAP 0x1 ;  /* 0x000000040000795c */ /* 0x000fea0000300000 */
.L_x_24:
[----:B------:R-:W-:Y:S05]  /*17a0*/  BSYNC.RECONVERGENT B0 ;  /* 0x0000000000007941 */ /* 0x000fea0003800200 */
.L_x_23:
[----:B------:R-:W-:Y:S02]  /*17b0*/  UIADD3 UR6, UPT, UPT, UR42, 0x1, URZ ;  /* 0x000000012a067890 */ /* 0x000fe4000fffe0ff */
[----:B------:R-:W-:Y:S02]  /*17c0*/  ULEA UR24, UR42, UR4, 0xe ;  /* 0x000000042a187291 */ /* 0x000fe4000f8e70ff */
[----:B------:R-:W-:Y:S02]  /*17d0*/  UISETP.NE.AND UP0, UPT, UR6, 0x3, UPT ;  /* 0x000000030600788c */ /* 0x000fe4000bf05270 */
[----:B------:R-:W-:Y:S02]  /*17e0*/  UIADD3 UR40, UP1, UPT, UR22, 0x80, URZ ;  /* 0x0000008016287890 */ /* 0x000fe4000ff3e0ff */
[----:B------:R-:W-:Y:S02]  /*17f0*/  USEL UR9, URZ, 0x1, UP0 ;  /* 0x00000001ff097887 */ /* 0x000fe40008000000 */
[----:B------:R-:W-:-:S02]  /*1800*/  USEL UR6, UR6, URZ, UP0 ;  /* 0x000000ff06067287 */ /* 0x000fc40008000000 */
[----:B------:R-:W-:Y:S02]  /*1810*/  USHF.L.U32 UR34, UR21, 0x6, URZ ;  /* 0x0000000615227899 */ /* 0x000fe400080006ff */
[----:B------:R-:W-:Y:S01]  /*1820*/  ULEA UR8, UR6, UR4, 0x3 ;  /* 0x0000000406087291 */ /* 0x000fe2000f8e18ff */
[----:B------:R-:W-:Y:S01]  /*1830*/  LOP3.LUT R17, R17, UR9, RZ, 0x3c, !PT ;  /* 0x0000000911117c12 */ /* 0x000fe2000f8e3cff */
[----:B------:R-:W-:Y:S02]  /*1840*/  UIADD3 UR38, UP0, UPT, UR22, 0x180, URZ ;  /* 0x0000018016267890 */ /* 0x000fe4000ff1e0ff */
[----:B------:R-:W-:Y:S01]  /*1850*/  UIADD3.X UR41, UPT, UPT, URZ, UR23, URZ, UP1, !UPT ;  /* 0x00000017ff297290 */ /* 0x000fe20008ffe4ff */
[----:B-1----:R-:W-:Y:S01]  /*1860*/  SHF.L.U32 R2, R17, 0x1f, RZ ;  /* 0x0000001f11027819 */ /* 0x002fe200000006ff */
[----:B------:R-:W-:Y:S02]  /*1870*/  UIADD3 UR32, UPT, UPT, UR24, 0x8800, URZ ;  /* 0x0000880018207890 */ /* 0x000fe4000fffe0ff */
[----:B------:R-:W-:Y:S01]  /*1880*/  UIADD3 UR26, UPT, UPT, UR34, 0x20, URZ ;  /* 0x00000020221a7890 */ /* 0x000fe2000fffe0ff */
[----:B------:R1:W1:Y:S01]  /*1890*/  SYNCS.PHASECHK.TRANS64.TRYWAIT P0, [UR8+0x18], R2 ;  /* 0x00001802ff0075a7 */ /* 0x0002620008001108 */
[----:B------:R-:W-:-:S02]  /*18a0*/  ULEA UR8, UR42, UR4, 0xf ;  /* 0x000000042a087291 */ /* 0x000fc4000f8e78ff */
[----:B------:R-:W-:Y:S02]  /*18b0*/  UIADD3 UR24, UPT, UPT, UR24, 0xa800, URZ ;  /* 0x0000a80018187890 */ /* 0x000fe4000fffe0ff */
[----:B------:R-:W-:Y:S02]  /*18c0*/  UIADD3.X UR39, UPT, UPT, URZ, UR23, URZ, UP0, !UPT ;  /* 0x00000017ff277290 */ /* 0x000fe400087fe4ff */
[----:B------:R-:W-:Y:S02]  /*18d0*/  UIADD3 UR16, UPT, UPT, UR8, 0x14800, URZ ;  /* 0x0001480008107890 */ /* 0x000fe4000fffe0ff */
[----:B------:R-:W-:Y:S01]  /*18e0*/  UIADD3 UR8, UPT, UPT, UR8, 0x18800, URZ ;  /* 0x0001880008087890 */ /* 0x000fe2000fffe0ff */
[----:B------:R-:W-:Y:S01]  /*18f0*/  UMOV UR30, 0x0 ;  /* 0x00000000001e7882 */ /* 0x000fe20000000000 */
[----:B------:R-:W-:Y:S01]  /*1900*/  UMOV UR31, 0x10000000 ;  /* 0x10000000001f7882 */ /* 0x000fe20000000000 */
[----:B------:R-:W-:Y:S01]  /*1910*/  UMOV UR25, UR33 ;  /* 0x0000002100197c82 */ /* 0x000fe20008000000 */
[----:B------:R-:W-:Y:S01]  /*1920*/  UMOV UR27, UR35 ;  /* 0x00000023001b7c82 */ /* 0x000fe20008000000 */
[----:B------:R-:W-:Y:S01]  /*1930*/  UMOV UR28, UR36 ;  /* 0x00000024001c7c82 */ /* 0x000fe20008000000 */
[----:B------:R-:W-:Y:S01]  /*1940*/  UMOV UR17, UR33 ;  /* 0x0000002100117c82 */ /* 0x000fe20008000000 */
[----:B------:R-:W-:Y:S01]  /*1950*/  UMOV UR20, UR36 ;  /* 0x0000002400147c82 */ /* 0x000fe20008000000 */
[----:B------:R-:W-:Y:S01]  /*1960*/  UMOV UR18, UR34 ;  /* 0x0000002200127c82 */ /* 0x000fe20008000000 */
[----:B------:R1:W-:Y:S01]  /*1970*/  UTMALDG.3D [UR32], [UR40], desc[UR30] ;  /* 0x00001e20280075b4 */ /* 0x0003e20008011000 */
[----:B------:R-:W-:Y:S01]  /*1980*/  UMOV UR11, UR19 ;  /* 0x00000013000b7c82 */ /* 0x000fe20008000000 */
[----:B------:R-:W-:Y:S01]  /*1990*/  UMOV UR12, UR36 ;  /* 0x00000024000c7c82 */ /* 0x000fe20008000000 */
[----:B------:R-:W-:Y:S01]  /*19a0*/  UMOV UR9, UR33 ;  /* 0x0000002100097c82 */ /* 0x000fe20008000000 */
[----:B------:R-:W-:Y:S01]  /*19b0*/  UMOV UR10, UR26 ;  /* 0x0000001a000a7c82 */ /* 0x000fe20008000000 */
[----:B------:R-:W-:Y:S01]  /*19c0*/  UIADD3 UR21, UPT, UPT, UR21, 0x1, URZ ;  /* 0x0000000115157890 */ /* 0x000fe2000fffe0ff */
[----:B------:R-:W-:Y:S01]  /*19d0*/  UMOV UR29, UR5 ;  /* 0x00000005001d7c82 */ /* 0x000fe20008000000 */
[----:B------:R1:W-:Y:S02]  /*19e0*/  UTMALDG.3D [UR24], [UR40], desc[UR30] ;  /* 0x00001e18280075b4 */ /* 0x0003e40008011000 */
[----:B------:R-:W-:Y:S01]  /*19f0*/  UISETP.NE.AND UP0, UPT, UR21, UR5, UPT ;  /* 0x000000051500728c */ /* 0x000fe2000bf05270 */
[----:B------:R-:W-:Y:S01]  /*1a00*/  UMOV UR42, UR6 ;  /* 0x00000006002a7c82 */ /* 0x000fe20008000000 */
[----:B------:R1:W-:Y:S01]  /*1a10*/  UTMALDG.3D [UR16], [UR38], desc[UR30] ;  /* 0x00001e10260075b4 */ /* 0x0003e20008011000 */
[----:B------:R1:W-:Y:S06]  /*1a20*/  UTMALDG.3D [UR8], [UR38], desc[UR30] ;  /* 0x00001e08260075b4 */ /* 0x0003ec0008011000 */
[----:B------:R-:W-:Y:S05]  /*1a30*/  BRA.U UP0, `(.L_x_25) ;  /* 0xfffffffd00307547 */ /* 0x000fea000b83ffff */
.L_x_20:
[----:B-1----:R-:W-:Y:S01]  /*1a40*/  ULEA UR8, UR6, UR4, 0x3 ;  /* 0x0000000406087291 */ /* 0x002fe2000f8e18ff */
[----:B------:R-:W-:Y:S01]  /*1a50*/  SHF.L.U32 R2, R17, 0x1f, RZ ;  /* 0x0000001f11027819 */ /* 0x000fe200000006ff */
[----:B------:R-:W-:Y:S01]  /*1a60*/  @!P1 SYNCS.ARRIVE.TRANS64.A1T0 RZ, [UR4+0x78], RZ ;  /* 0x000078ffffff99a7 */ /* 0x000fe20008100004 */
[----:B------:R-:W-:-:S06]  /*1a70*/  UISETP.GT.AND UP0, UPT, UR15, UR14, UPT ;  /* 0x0000000e0f00728c */ /* 0x000fcc000bf04270 */
[----:B--2---:R1:W2:Y:S03]  /*1a80*/  SYNCS.PHASECHK.TRANS64.TRYWAIT P0, [UR8+0x18], R2 ;  /* 0x00001802ff0075a7 */ /* 0x0042a60008001108 */
[----:B------:R-:W-:Y:S05]  /*1a90*/  BRA.U !UP0, `(.L_x_26) ;  /* 0x0000000108d47547 */ /* 0x000fea000b800000 */
[----:B------:R-:W-:Y:S01]  /*1aa0*/  UIADD3 UR21, UPT, UPT, UR7, UR29, URZ ;  /* 0x0000001d07157290 */ /* 0x000fe2000fffe0ff */
[----:B------:R-:W-:-:S11]  /*1ab0*/  UMOV UR42, UR6 ;  /* 0x00000006002a7c82 */ /* 0x000fd60008000000 */
.L_x_31:
[----:B-1----:R-:W-:Y:S01]  /*1ac0*/  ULEA UR33, UR42, UR4, 0x3 ;  /* 0x000000042a217291 */ /* 0x002fe2000f8e18ff */
[----:B--2---:R-:W-:Y:S01]  /*1ad0*/  @!P5 MOV R3, 0xc000 ;  /* 0x0000c0000003d802 */ /* 0x004fe20000000f00 */
[----:B--2---:R-:W-:Y:S10]  /*1ae0*/  @P0 BRA `(.L_x_27) ;  /* 0x00000000000c0947 */ /* 0x004ff40003800000 */
[----:B------:R-:W-:-:S04]  /*1af0*/  SHF.L.U32 R4, R17, 0x1f, RZ ;  /* 0x0000001f11047819 */ /* 0x000fc800000006ff */
[----:B------:R-:W2:Y:S02]  /*1b00*/  SYNCS.PHASECHK.TRANS64.TRYWAIT P0, [UR33+0x18], R4 ;  /* 0x00001804ff0075a7 */ /* 0x000ea40008001121 */
[----:B--2---:R-:W-:Y:S05]  /*1b10*/  @!P0 BRA `(.L_x_28) ;  /* 0x0000006000988947 */ /* 0x004fea0003800000 */
.L_x_27:
[----:B------:R2:W-:Y:S01]  /*1b20*/  @!P5 SYNCS.ARRIVE.TRANS64 RZ, [UR33], R3 ;  /* 0x00000003ffffd9a7 */ /* 0x0005e20008000021 */
[----:B------:R-:W-:Y:S04]  /*1b30*/  BSSY.RECONVERGENT B0, `(.L_x_29) ;  /* 0x0000003000007945 */ /* 0x000fe80003800200 */
[----:B------:R-:W-:Y:S05]  /*1b40*/  @P4 BRA `(.L_x_30) ;  /* 0x0000000000044947 */ /* 0x000fea0003800000 */
[----:B------:R-:W-:Y:S05]  /*1b50*/  BPT.TRAP 0x1 ;  /* 0x000000040000795c */ /* 0x000fea0000300000 */
.L_x_30:
[----:B------:R-:W-:Y:S05]  /*1b60*/  BSYNC.RECONVERGENT B0 ;  /* 0x0000000000007941 */ /* 0x000fea0003800200 */
.L_x_29:
        /* <DEDUP_REMOVED lines=32> */
[----:B------:R-:W-:Y:S01]  /*1d70*/  UMOV UR10, UR26 ;  /* 0x0000001a000a7c82 */ /* 0x000fe20008000000 */
[----:B------:R-:W-:Y:S01]  /*1d80*/  UIADD3 UR29, UPT, UPT, UR29, 0x1, URZ ;  /* 0x000000011d1d7890 */ /* 0x000fe2000fffe0ff */
[----:B------:R1:W-:Y:S01]  /*1d90*/  UTMALDG.3D [UR24], [UR40], desc[UR30] ;  /* 0x00001e18280075b4 */ /* 0x0003e20008011000 */
[----:B------:R-:W-:-:S02]  /*1da0*/  UMOV UR42, UR6 ;  /* 0x00000006002a7c82 */ /* 0x000fc40008000000 */
[----:B------:R-:W-:Y:S01]  /*1db0*/  UISETP.NE.AND UP0, UPT, UR29, UR21, UPT ;  /* 0x000000151d00728c */ /* 0x000fe2000bf05270 */
[----:B------:R1:W-:Y:S01]  /*1dc0*/  UTMALDG.3D [UR16], [UR38], desc[UR30] ;  /* 0x00001e10260075b4 */ /* 0x0003e20008011000 */
[----:B------:R1:W-:Y:S07]  /*1dd0*/  UTMALDG.3D [UR8], [UR38], desc[UR30] ;  /* 0x00001e08260075b4 */ /* 0x0003ee0008011000 */
[----:B------:R-:W-:Y:S05]  /*1de0*/  BRA.U UP0, `(.L_x_31) ;  /* 0xfffffffd00347547 */ /* 0x000fea000b83ffff */
.L_x_26:
[C---:B-1----:R-:W-:Y:S01]  /*1df0*/  LEA R2, R16.reuse, UR4, 0x3 ;  /* 0x0000000410027c11 */ /* 0x042fe2000f8e18ff */
[----:B------:R-:W-:Y:S01]  /*1e00*/  NOP ;  /* 0x0000000000007918 */ /* 0x000fe20000000000 */
[----:B--2---:R-:W-:Y:S02]  /*1e10*/  SHF.L.U32 R3, R13, 0x1f, RZ ;  /* 0x0000001f0d037819 */ /* 0x004fe400000006ff */
[----:B------:R-:W-:Y:S02]  /*1e20*/  LEA R4, R16, UR4, 0x4 ;  /* 0x0000000410047c11 */ /* 0x000fe4000f8e20ff */
[----:B------:R-:W1:Y:S02]  /*1e30*/  SYNCS.PHASECHK.TRANS64.TRYWAIT P0, [R2+URZ+0x80], R3 ;  /* 0x00008003020075a7 */ /* 0x000e6400080011ff */
[----:B-1----:R-:W-:Y:S05]  /*1e40*/  @!P0 BRA `(.L_x_32) ;  /* 0x0000005c00e48947 */ /* 0x002fea0003800000 */
.L_x_133:
[----:B------:R-:W2:Y:S01]  /*1e50*/  LDS.128 R4, [R4+0x110] ;  /* 0x0001100004047984 */ /* 0x000ea20000000c00 */
[----:B---3--:R-:W-:Y:S01]  /*1e60*/  ISETP.GE.AND P0, PT, R26, 0x1, PT ;  /* 0x000000011a00780c */ /* 0x008fe20003f06270 */
[----:B-1----:R-:W-:Y:S01]  /*1e70*/  VIADD R2, R2, 0x90 ;  /* 0x0000009002027836 */ /* 0x002fe20000000000 */
[----:B------:R-:W-:Y:S01]  /*1e80*/  @!PT LDS RZ, [RZ] ;  /* 0x00000000fffff984 */ /* 0x000fe20000000800 */
[----:B------:R-:W-:Y:S01]  /*1e90*/  @!PT LDS RZ, [RZ] ;  /* 0x00000000fffff984 */ /* 0x000fe20000000800 */
[----:B------:R-:W-:Y:S01]  /*1ea0*/  @!PT LDS RZ, [RZ] ;  /* 0x00000000fffff984 */ /* 0x000fe20000000800 */
[----:B------:R-:W-:Y:S01]  /*1eb0*/  @!PT LDS RZ, [RZ] ;  /* 0x00000000fffff984 */ /* 0x000fe20000000800 */
[----:B------:R1:W-:Y:S06]  /*1ec0*/  MEMBAR.ALL.CTA ;  /* 0x0000000000007992 */ /* 0x0003ec0000008000 */
[----:B-1----:R-:W1:Y:S01]  /*1ed0*/  FENCE.VIEW.ASYNC.S ;  /* 0x00000000000073c6 */ /* 0x002e620000000000 */
[----:B------:R-:W-:-:S04]  /*1ee0*/  PRMT R2, RZ, 0x654, R2 ;  /* 0x00000654ff027816 */ /* 0x000fc80000000002 */
[----:B-1----:R1:W-:Y:S01]  /*1ef0*/  SYNCS.ARRIVE.TRANS64.RED.A1T0 RZ, [R2+URZ], RZ ;  /* 0x000000ff02ff79a7 */ /* 0x0023e200081004ff */
[----:B--2---:R-:W-:-:S13]  /*1f00*/  LOP3.LUT P2, RZ, R6, 0x1, RZ, 0xc0, !PT ;  /* 0x0000000106ff7812 */ /* 0x004fda000784c0ff */
[----:B------:R-:W-:Y:S01]  /*1f10*/  @P2 SHF.R.U32.HI R3, RZ, 0x10, R5 ;  /* 0x00000010ff032819 */ /* 0x000fe20000011605 */
[----:B------:R-:W-:Y:S01]  /*1f20*/  VOTEU.ANY UP0, P2 ;  /* 0x0000000000ff7886 */ /* 0x000fe20001000100 */
[----:B------:R-:W-:Y:S02]  /*1f30*/  @P2 MOV R10, R4 ;  /* 0x00000004000a2202 */ /* 0x000fe40000000f00 */
[----:B------:R-:W-:Y:S02]  /*1f40*/  @P2 R2UR.BROADCAST UR8, R3 ;  /* 0x00000000030822ca */ /* 0x000fe400008e0000 */
[----:B------:R-:W-:-:S11]  /*1f50*/  @P2 LOP3.LUT R9, R5, 0xffff, RZ, 0xc0, !PT ;  /* 0x0000ffff05092812 */ /* 0x000fd600078ec0ff */
[----:B------:R-:W-:Y:S01]  /*1f60*/  @UP0 UMOV UR36, UR8 ;  /* 0x0000000800240c82 */ /* 0x000fe20008000000 */
[----:B-1----:R-:W-:Y:S05]  /*1f70*/  @!P0 BRA `(.L_x_33) ;  /* 0x0000000000b88947 */ /* 0x002fea0003800000 */
[----:B------:R-:W4:Y:S01]  /*1f80*/  LDC.64 R4, c[0x0][0xb18] ;  /* 0x0002c600ff047b82 */ /* 0x000f220000000a00 */
[----:B------:R-:W-:-:S07]  /*1f90*/  ISETP.NE.AND P3, PT, R26, 0x1, PT ;  /* 0x000000011a00780c */ /* 0x000fce0003f65270 */
[----:B------:R-:W1:Y:S08]  /*1fa0*/  LDC.64 R6, c[0x0][0xb10] ;  /* 0x0002c400ff067b82 */ /* 0x000e700000000a00 */
[----:B------:R-:W2:Y:S08]  /*1fb0*/  LDC R14, c[0x0][0xb20] ;  /* 0x0002c800ff0e7b82 */ /* 0x000eb00000000800 */
[----:B------:R-:W3:Y:S01]  /*1fc0*/  LDC R15, c[0x0][0xb0c] ;  /* 0x0002c300ff0f7b82 */ /* 0x000ee20000000800 */
[----:B----4-:R-:W-:Y:S01]  /*1fd0*/  IMAD.HI.U32 R19, R0, R5, RZ ;  /* 0x0000000500137227 */ /* 0x010fe200078e00ff */
[----:B------:R-:W-:-:S03]  /*1fe0*/  ISETP.NE.AND P0, PT, R4, 0x1, PT ;  /* 0x000000010400780c */ /* 0x000fc60003f05270 */
[----:B------:R-:W-:-:S03]  /*1ff0*/  IMAD.HI.U32 R5, R9, R5, RZ ;  /* 0x0000000509057227 */ /* 0x000fc600078e00ff */
[----:B------:R-:W4:Y:S01]  /*2000*/  LDC.64 R2, c[0x0][0xb28] ;  /* 0x0002ca00ff027b82 */ /* 0x000f220000000a00 */
[----:B-1----:R-:W-:-:S04]  /*2010*/  IMAD.HI.U32 R20, R8, R6, RZ ;  /* 0x0000000608147227 */ /* 0x002fc800078e00ff */
[----:B------:R-:W-:Y:S01]  /*2020*/  IMAD.HI.U32 R21, R10, R6, RZ ;  /* 0x000000060a157227 */ /* 0x000fe200078e00ff */
[----:B------:R-:W-:Y:S02]  /*2030*/  SHF.R.U32.HI R20, RZ, R7, R20 ;  /* 0x00000007ff147219 */ /* 0x000fe40000011614 */
[-C--:B--2---:R-:W-:Y:S02]  /*2040*/  SHF.R.U32.HI R19, RZ, R14.reuse, R19 ;  /* 0x0000000eff137219 */ /* 0x084fe40000011613 */
[----:B------:R-:W-:Y:S02]  /*2050*/  SHF.R.U32.HI R5, RZ, R14, R5 ;  /* 0x0000000eff057219 */ /* 0x000fe40000011605 */
[----:B------:R-:W-:Y:S02]  /*2060*/  SEL R19, R0, R19, !P0 ;  /* 0x0000001300137207 */ /* 0x000fe40004000000 */
[----:B------:R-:W-:Y:S02]  /*2070*/  SHF.R.U32.HI R21, RZ, R7, R21 ;  /* 0x00000007ff157219 */ /* 0x000fe40000011615 */
[----:B---3--:R-:W-:-:S02]  /*2080*/  ISETP.NE.AND P1, PT, R15, 0x1, PT ;  /* 0x000000010f00780c */ /* 0x008fc40003f25270 */
[----:B------:R-:W-:Y:S02]  /*2090*/  SEL R5, R9, R5, !P0 ;  /* 0x0000000509057207 */ /* 0x000fe40004000000 */
[----:B------:R-:W-:Y:S02]  /*20a0*/  SEL R20, R8, R20, !P1 ;  /* 0x0000001408147207 */ /* 0x000fe40004800000 */
[----:B------:R-:W-:Y:S01]  /*20b0*/  SEL R21, R10, R21, !P1 ;  /* 0x000000150a157207 */ /* 0x000fe20004800000 */
[----:B----4-:R-:W-:-:S04]  /*20c0*/  IMAD.HI.U32 R18, R19, R2, RZ ;  /* 0x0000000213127227 */ /* 0x010fc800078e00ff */
        /* <DEDUP_REMOVED lines=10> */
[----:B------:R-:W-:-:S04]  /*2170*/  @!P0 IMAD.HI.U32 R7, R21, R2, RZ ;  /* 0x0000000215078227 */ /* 0x000fc800078e00ff */
[----:B------:R-:W-:Y:S01]  /*2180*/  IMAD.MOV R2, RZ, RZ, -R6 ;  /* 0x000000ffff027224 */ /* 0x000fe200078e0a06 */
[----:B------:R-:W-:Y:S02]  /*2190*/  @!P0 SHF.R.U32.HI R3, RZ, R3, R7 ;  /* 0x00000003ff038219 */ /* 0x000fe40000011607 */
[----:B------:R-:W-:Y:S01]  /*21a0*/  IADD3 R7, PT, PT, -R5, RZ, RZ ;  /* 0x000000ff05077210 */ /* 0x000fe20007ffe1ff */
[----:B------:R-:W-:Y:S01]  /*21b0*/  IMAD R2, R26, R2, R5 ;  /* 0x000000021a027224 */ /* 0x000fe200078e0205 */
        /* <DEDUP_REMOVED lines=10> */
.L_x_33:
[----:B------:R-:W1:Y:S02]  /*2260*/  LDCU UR8, c[0x0][0xb30] ;  /* 0x00016600ff0877ac */ /* 0x000e640008000800 */
[----:B-1----:R-:W-:-:S09]  /*2270*/  UISETP.NE.AND UP0, UPT, UR8, 0x1, UPT ;  /* 0x000000010800788c */ /* 0x002fd2000bf05270 */
[----:B------:R-:W-:Y:S05]  /*2280*/  BRA.U UP0, `(.L_x_34) ;  /* 0x0000000100407547 */ /* 0x000fea000b800000 */
[----:B------:R-:W1:Y:S08]  /*2290*/  LDC.64 R4, c[0x0][0xb10] ;  /* 0x0002c400ff047b82 */ /* 0x000e700000000a00 */
[----:B------:R-:W2:Y:S08]  /*22a0*/  LDC.64 R2, c[0x0][0xb18] ;  /* 0x0002c600ff027b82 */ /* 0x000eb00000000a00 */
[----:B------:R-:W3:Y:S08]  /*22b0*/  LDC R6, c[0x0][0xb20] ;  /* 0x0002c800ff067b82 */ /* 0x000ef00000000800 */
[----:B------:R-:W4:Y:S01]  /*22c0*/  LDC R7, c[0x0][0xb0c] ;  /* 0x0002c300ff077b82 */ /* 0x000f220000000800 */
[----:B-1----:R-:W-:-:S05]  /*22d0*/  IMAD.HI.U32 R4, R10, R4, RZ ;  /* 0x000000040a047227 */ /* 0x002fca00078e00ff */
[----:B------:R-:W-:Y:S01]  /*22e0*/  SHF.R.U32.HI R4, RZ, R5, R4 ;  /* 0x00000005ff047219 */ /* 0x000fe20000011604 */
[----:B--2---:R-:W-:Y:S01]  /*22f0*/  IMAD.HI.U32 R3, R9, R3, RZ ;  /* 0x0000000309037227 */ /* 0x004fe200078e00ff */
[----:B------:R-:W-:-:S04]  /*2300*/  ISETP.NE.AND P0, PT, R2, 0x1, PT ;  /* 0x000000010200780c */ /* 0x000fc80003f05270 */
[----:B---3--:R-:W-:-:S04]  /*2310*/  SHF.R.U32.HI R3, RZ, R6, R3 ;  /* 0x00000006ff037219 */ /* 0x008fc80000011603 */
[----:B------:R-:W-:Y:S02]  /*2320*/  SEL R3, R9, R3, !P0 ;  /* 0x0000000309037207 */ /* 0x000fe40004000000 */
[----:B----4-:R-:W-:-:S04]  /*2330*/  ISETP.NE.AND P1, PT, R7, 0x1, PT ;  /* 0x000000010700780c */ /* 0x010fc80003f25270 */
[----:B------:R-:W-:-:S05]  /*2340*/  SEL R4, R10, R4, !P1 ;  /* 0x000000040a047207 */ /* 0x000fca0004800000 */
[----:B------:R-:W-:Y:S02]  /*2350*/  IMAD.IADD R5, R3, 0x1, -R4 ;  /* 0x0000000103057824 */ /* 0x000fe400078e0a04 */
[----:B------:R-:W-:Y:S02]  /*2360*/  IMAD.IADD R3, R4, 0x1, -R3 ;  /* 0x0000000104037824 */ /* 0x000fe400078e0a03 */
[----:B------:R-:W-:Y:S02]  /*2370*/  IMAD R10, R5, R7, R10 ;  /* 0x00000007050a7224 */ /* 0x000fe400078e020a */
[----:B------:R-:W-:-:S07]  /*2380*/  IMAD R9, R3, R2, R9 ;  /* 0x0000000203097224 */ /* 0x000fce00078e0209 */
.L_x_34:
[----:B------:R-:W-:Y:S01]  /*2390*/  VIADD R16, R16, 0x1 ;  /* 0x0000000110107836 */ /* 0x000fe20000000000 */
[----:B------:R-:W-:Y:S01]  /*23a0*/  PLOP3.LUT P1, PT, PT, PT, PT, 0x80, 0x8 ;  /* 0x000000000008781c */ /* 0x000fe20003f2f070 */
[----:B------:R-:W-:Y:S02]  /*23b0*/  IMAD.IADD R15, R10, 0x1, R63 ;  /* 0x000000010a0f7824 */ /* 0x000fe400078e023f */
[----:B------:R-:W-:Y:S01]  /*23c0*/  IMAD.IADD R14, R9, 0x1, R62 ;  /* 0x00000001090e7824 */ /* 0x000fe200078e023e */
[----:B------:R-:W-:-:S04]  /*23d0*/  ISETP.NE.AND P0, PT, R16, 0x2, PT ;  /* 0x000000021000780c */ /* 0x000fc80003f05270 */
[----:B------:R-:W-:Y:S02]  /*23e0*/  SEL R2, RZ, 0x1, P0 ;  /* 0x00000001ff027807 */ /* 0x000fe40000000000 */
[----:B------:R-:W-:Y:S02]  /*23f0*/  SEL R16, R16, RZ, P0 ;  /* 0x000000ff10107207 */ /* 0x000fe40000000000 */
[----:B------:R-:W-:Y:S01]  /*2400*/  LOP3.LUT R13, R13, R2, RZ, 0x3c, !PT ;  /* 0x000000020d0d7212 */ /* 0x000fe200078e3cff */
[----:B------:R-:W-:Y:S06]  /*2410*/  @P2 BRA `(.L_x_35) ;  /* 0xfffffff000402947 */ /* 0x000fec000383ffff */
[----:B------:R-:W-:Y:S01]  /*2420*/  UIADD3 UR4, UPT, UPT, UR4, 0x18, URZ ;  /* 0x0000001804047890 */ /* 0x000fe2000fffe0ff */
[----:B------:R-:W-:-:S03]  /*2430*/  SHF.L.U32 R2, R17, 0x1f, RZ ;  /* 0x0000001f11027819 */ /* 0x000fc600000006ff */
[----:B------:R-:W-:-:S09]  /*2440*/  ULEA UR5, UR6, UR4, 0x3 ;  /* 0x0000000406057291 */ /* 0x000fd2000f8e18ff */
[----:B------:R-:W1:Y:S02]  /*2450*/  SYNCS.PHASECHK.TRANS64.TRYWAIT P0, [UR5], R2 ;  /* 0x00000002ff0075a7 */ /* 0x000e640008001105 */
[----:B-1----:R-:W-:Y:S05]  /*2460*/  @!P0 BRA `(.L_x_36) ;  /* 0x0000005800708947 */ /* 0x002fea0003800000 */
.L_x_135:
[----:B------:R-:W-:-:S04]  /*2470*/  UIADD3 UR6, UPT, UPT, UR6, 0x1, URZ ;  /* 0x0000000106067890 */ /* 0x000fc8000fffe0ff */
[----:B------:R-:W-:-:S04]  /*2480*/  UISETP.NE.AND UP0, UPT, UR6, 0x3, UPT ;  /* 0x000000030600788c */ /* 0x000fc8000bf05270 */
[----:B------:R-:W-:Y:S02]  /*2490*/  USEL UR7, URZ, 0x1, UP0 ;  /* 0x00000001ff077887 */ /* 0x000fe40008000000 */
[----:B------:R-:W-:-:S04]  /*24a0*/  USEL UR6, UR6, URZ, UP0 ;  /* 0x000000ff06067287 */ /* 0x000fc80008000000 */
[----:B------:R-:W-:Y:S01]  /*24b0*/  ULEA UR5, UR6, UR4, 0x3 ;  /* 0x0000000406057291 */ /* 0x000fe2000f8e18ff */
[----:B------:R-:W-:-:S04]  /*24c0*/  LOP3.LUT R17, R17, UR7, RZ, 0x3c, !PT ;  /* 0x0000000711117c12 */ /* 0x000fc8000f8e3cff */
[----:B-1----:R-:W-:-:S04]  /*24d0*/  SHF.L.U32 R2, R17, 0x1f, RZ ;  /* 0x0000001f11027819 */ /* 0x002fc800000006ff */
[----:B------:R-:W1:Y:S02]  /*24e0*/  SYNCS.PHASECHK.TRANS64.TRYWAIT P0, [UR5], R2 ;  /* 0x00000002ff0075a7 */ /* 0x000e640008001105 */
[----:B-1----:R-:W-:Y:S05]  /*24f0*/  @!P0 BRA `(.L_x_37) ;  /* 0x0000005800648947 */ /* 0x002fea0003800000 */
.L_x_137:
[----:B------:R-:W-:-:S04]  /*2500*/  UIADD3 UR6, UPT, UPT, UR6, 0x1, URZ ;  /* 0x0000000106067890 */ /* 0x000fc8000fffe0ff */
[----:B------:R-:W-:-:S04]  /*2510*/  UISETP.NE.AND UP0, UPT, UR6, 0x3, UPT ;  /* 0x000000030600788c */ /* 0x000fc8000bf05270 */
[----:B------:R-:W-:Y:S02]  /*2520*/  USEL UR5, URZ, 0x1, UP0 ;  /* 0x00000001ff057887 */ /* 0x000fe40008000000 */
[----:B------:R-:W-:-:S04]  /*2530*/  USEL UR6, UR6, URZ, UP0 ;  /* 0x000000ff06067287 */ /* 0x000fc80008000000 */
[----:B------:R-:W-:Y:S01]  /*2540*/  ULEA UR6, UR6, UR4, 0x3 ;  /* 0x0000000406067291 */ /* 0x000fe2000f8e18ff */
[----:B-1----:R-:W-:-:S04]  /*2550*/  LOP3.LUT R2, R17, UR5, RZ, 0x3c, !PT ;  /* 0x0000000511027c12 */ /* 0x002fc8000f8e3cff */
[----:B------:R-:W-:Y:S01]  /*2560*/  SHF.L.U32 R2, R2, 0x1f, RZ ;  /* 0x0000001f02027819 */ /* 0x000fe200000006ff */
[----:B----4-:R-:W-:-:S07]  /*2570*/  IMAD.U32 R0, RZ, RZ, UR6 ;  /* 0x00000006ff007e24 */ /* 0x010fce000f8e00ff */
.L_x_38:
[----:B-1----:R1:W2:Y:S02]  /*2580*/  SYNCS.PHASECHK.TRANS64.TRYWAIT P0, [R0+URZ], R2 ;  /* 0x00000002000075a7 */ /* 0x0022a400080011ff */
[----:B--2---:R-:W-:Y:S05]  /*2590*/  @!P0 NANOSLEEP.SYNCS 0x989680 ;  /* 0x009896800000895d */ /* 0x004fea0003900000 */
[----:B------:R-:W2:Y:S02]  /*25a0*/  @!P0 SYNCS.PHASECHK.TRANS64 P0, [R0+URZ], R2 ;  /* 0x00000002000085a7 */ /* 0x000ea400080010ff */
[----:B--2---:R-:W-:Y:S05]  /*25b0*/  @P0 EXIT ;  /* 0x000000000000094d */ /* 0x004fea0003800000 */
[----:B------:R-:W-:Y:S05]  /*25c0*/  BRA `(.L_x_38) ;  /* 0xfffffffc00ec7947 */ /* 0x000fea000383ffff */
.L_x_17:
[----:B------:R-:W-:-:S04]  /*25d0*/  UISETP.NE.AND UP1, UPT, UR37, URZ, UPT ;  /* 0x000000ff2500728c */ /* 0x000fc8000bf25270 */
[----:B------:R-:W-:-:S09]  /*25e0*/  UISETP.NE.OR UP1, UPT, UR8, 0x1, UP1 ;  /* 0x000000010800788c */ /* 0x000fd20008f25670 */
[----:B------:R-:W-:Y:S05]  /*25f0*/  BRA.U UP1, `(.L_x_39) ;  /* 0x0000000501487547 */ /* 0x000fea000b800000 */
[----:B------:R-:W-:Y:S01]  /*2600*/  ISETP.NE.AND P2, PT, R2, RZ, PT ;  /* 0x000000ff0200720c */ /* 0x000fe20003f45270 */
[----:B------:R-:W-:Y:S01]  /*2610*/  IMAD.MOV.U32 R12, RZ, RZ, 0x1 ;  /* 0x00000001ff0c7424 */ /* 0x000fe200078e00ff */
[----:B------:R-:W-:Y:S02]  /*2620*/  CS2R R10, SRZ ;  /* 0x00000000000a7805 */ /* 0x000fe4000001ff00 */
[----:B------:R-:W-:Y:S01]  /*2630*/  CS2R R8, SRZ ;  /* 0x0000000000087805 */ /* 0x000fe2000001ff00 */
[----:B------:R-:W-:Y:S01]  /*2640*/  UMOV UR4, 0x400 ;  /* 0x0000040000047882 */ /* 0x000fe20000000000 */
[----:B------:R-:W-:Y:S01]  /*2650*/  UMOV UR6, URZ ;  /* 0x000000ff00067c82 */ /* 0x000fe20008000000 */
[----:B------:R-:W-:-:S12]  /*2660*/  ULEA UR37, UR37, UR4, 0x18 ;  /* 0x0000000425257291 */ /* 0x000fd8000f8ec0ff */
.L_x_43:
[----:B------:R-:W-:Y:S02]  /*2670*/  LEA R0, R8, UR37, 0x3 ;  /* 0x0000002508007c11 */ /* 0x000fe4000f8e18ff */
[----:B------:R-:W-:-:S03]  /*2680*/  SHF.L.U32 R4, R9, 0x1f, RZ ;  /* 0x0000001f09047819 */ /* 0x000fc600000006ff */
[----:B------:R-:W-:Y:S01]  /*2690*/  VIADD R5, R0, 0xf0 ;  /* 0x000000f000057836 */ /* 0x000fe20000000000 */
[----:B------:R-:W1:Y:S02]  /*26a0*/  SYNCS.PHASECHK.TRANS64.TRYWAIT P0, [R0+URZ+0xe0], R4 ;  /* 0x0000e004000075a7 */ /* 0x000e6400080011ff */
[----:B-1----:R-:W-:Y:S05]  /*26b0*/  @!P0 BRA `(.L_x_40) ;  /* 0x00000058000c8947 */ /* 0x002fea0003800000 */
.L_x_138:
[----:B------:R-:W-:Y:S01]  /*26c0*/  ULEA UR5, UR6, UR37, 0x3 ;  /* 0x0000002506057291 */ /* 0x000fe2000f8e18ff */
[----:B-1----:R-:W-:Y:S01]  /*26d0*/  PRMT R0, RZ, 0x654, R5 ;  /* 0x00000654ff007816 */ /* 0x002fe20000000005 */
[----:B------:R-:W-:Y:S01]  /*26e0*/  @!P2 IMAD.MOV.U32 R4, RZ, RZ, 0x10 ;  /* 0x00000010ff04a424 */ /* 0x000fe200078e00ff */
[----:B------:R-:W-:Y:S01]  /*26f0*/  SHF.L.U32 R5, R12, 0x1f, RZ ;  /* 0x0000001f0c057819 */ /* 0x000fe200000006ff */
[----:B------:R-:W-:Y:S01]  /*2700*/  UIADD3 UR4, UPT, UPT, UR5, 0x80, URZ ;  /* 0x0000008005047890 */ /* 0x000fe2000fffe0ff */
[----:B------:R1:W-:Y:S05]  /*2710*/  SYNCS.ARRIVE.TRANS64.RED.A1T0 RZ, [R0+URZ], RZ ;  /* 0x000000ff00ff79a7 */ /* 0x0003ea00081004ff */
[----:B------:R-:W-:Y:S01]  /*2720*/  IMAD.U32 R6, RZ, RZ, UR4 ;  /* 0x00000004ff067e24 */ /* 0x000fe2000f8e00ff */
[----:B------:R-:W2:Y:S04]  /*2730*/  SYNCS.PHASECHK.TRANS64.TRYWAIT P0, [UR5+0x90], R5 ;  /* 0x00009005ff0075a7 */ /* 0x000ea80008001105 */
[----:B------:R-:W-:Y:S01]  /*2740*/  PRMT R6, R2, 0x654, R6 ;  /* 0x0000065402067816 */ /* 0x000fe20000000006 */
[----:B-12---:R-:W-:Y:S06]  /*2750*/  @!P0 BRA `(.L_x_41) ;  /* 0x0000005400f88947 */ /* 0x006fec0003800000 */
.L_x_140:
[----:B------:R-:W-:Y:S01]  /*2760*/  ULEA UR4, UR6, UR37, 0x4 ;  /* 0x0000002506047291 */ /* 0x000fe2000f8e20ff */
[----:B------:R-:W-:Y:S01]  /*2770*/  SEL R3, R6, R3, !P2 ;  /* 0x0000000306037207 */ /* 0x000fe20005000000 */
[----:B------:R-:W-:Y:S01]  /*2780*/  UIADD3 UR5, UPT, UPT, UR5, 0x80, URZ ;  /* 0x0000008005057890 */ /* 0x000fe2000fffe0ff */
[----:B-1----:R-:W-:Y:S01]  /*2790*/  LEA R0, R11, UR37, 0x3 ;  /* 0x000000250b007c11 */ /* 0x002fe2000f8e18ff */
[----:B------:R-:W-:Y:S01]  /*27a0*/  UIADD3 UR4, UPT, UPT, UR4, 0x110, URZ ;  /* 0x0000011004047890 */ /* 0x000fe2000fffe0ff */
[----:B------:R1:W-:Y:S01]  /*27b0*/  @!P2 SYNCS.ARRIVE.TRANS64.RED RZ, [R3+URZ], R4 ;  /* 0x0000000403ffa9a7 */ /* 0x0003e200080004ff */
[----:B------:R-:W-:Y:S01]  /*27c0*/  UIADD3 UR6, UPT, UPT, UR6, 0x1, URZ ;  /* 0x0000000106067890 */ /* 0x000fe2000fffe0ff */
[----:B------:R-:W-:-:S03]  /*27d0*/  VIADD R8, R8, 0x1 ;  /* 0x0000000108087836 */ /* 0x000fc60000000000 */
[----:B------:R-:W-:Y:S02]  /*27e0*/  UISETP.NE.AND UP0, UPT, UR6, 0x2, UPT ;  /* 0x000000020600788c */ /* 0x000fe4000bf05270 */
[----:B------:R-:W-:Y:S01]  /*27f0*/  ISETP.NE.AND P0, PT, R8, 0x2, PT ;  /* 0x000000020800780c */ /* 0x000fe20003f05270 */
[----:B------:R-:W-:Y:S06]  /*2800*/  UGETNEXTWORKID.BROADCAST [UR4], [UR5] ;  /* 0x00000000040073ca */ /* 0x000fec0008000100 */
[----:B------:R-:W-:Y:S02]  /*2810*/  USEL UR4, URZ, 0x1, UP0 ;  /* 0x00000001ff047887 */ /* 0x000fe40008000000 */
[----:B------:R-:W-:-:S04]  /*2820*/  USEL UR6, UR6, URZ, UP0 ;  /* 0x000000ff06067287 */ /* 0x000fc80008000000 */
[----:B------:R-:W-:Y:S02]  /*2830*/  LOP3.LUT R12, R12, UR4, RZ, 0x3c, !PT ;  /* 0x000000040c0c7c12 */ /* 0x000fe4000f8e3cff */
[----:B-1----:R-:W-:-:S04]  /*2840*/  SHF.L.U32 R4, R10, 0x1f, RZ ;  /* 0x0000001f0a047819 */ /* 0x002fc800000006ff */
[----:B------:R-:W1:Y:S02]  /*2850*/  SYNCS.PHASECHK.TRANS64.TRYWAIT P1, [R0+URZ+0x80], R4 ;  /* 0x00008004000075a7 */ /* 0x000e6400080211ff */
[----:B-1----:R-:W-:Y:S05]  /*2860*/  @!P1 BRA `(.L_x_42) ;  /* 0x0000005400cc9947 */ /* 0x002fea0003800000 */
.L_x_141:
[C---:B-1----:R-:W-:Y:S01]  /*2870*/  LEA R4, R11.reuse, UR37, 0x4 ;  /* 0x000000250b047c11 */ /* 0x042fe2000f8e20ff */
[----:B------:R-:W-:Y:S01]  /*2880*/  VIADD R0, R0, 0x90 ;  /* 0x0000009000007836 */ /* 0x000fe20000000000 */
[----:B------:R-:W-:Y:S01]  /*2890*/  SEL R8, R8, RZ, P0 ;  /* 0x000000ff08087207 */ /* 0x000fe20000000000 */
[----:B------:R-:W-:-:S03]  /*28a0*/  VIADD R11, R11, 0x1 ;  /* 0x000000010b0b7836 */ /* 0x000fc60000000000 */
[----:B------:R-:W1:Y:S01]  /*28b0*/  LDS.128 R4, [R4+0x110] ;  /* 0x0001100004047984 */ /* 0x000e620000000c00 */
[----:B------:R-:W-:Y:S02]  /*28c0*/  PRMT R0, RZ, 0x654, R0 ;  /* 0x00000654ff007816 */ /* 0x000fe40000000000 */
[C---:B------:R-:W-:Y:S01]  /*28d0*/  ISETP.NE.AND P1, PT, R11.reuse, 0x2, PT ;  /* 0x000000020b00780c */ /* 0x040fe20003f25270 */
[----:B------:R-:W-:Y:S01]  /*28e0*/  @!PT LDS RZ, [RZ] ;  /* 0x00000000fffff984 */ /* 0x000fe20000000800 */
[----:B------:R-:W-:Y:S01]  /*28f0*/  @!PT LDS RZ, [RZ] ;  /* 0x00000000fffff984 */ /* 0x000fe20000000800 */
[----:B------:R-:W-:Y:S01]  /*2900*/  @!PT LDS RZ, [RZ] ;  /* 0x00000000fffff984 */ /* 0x000fe20000000800 */
[----:B------:R-:W-:Y:S01]  /*2910*/  @!PT LDS RZ, [RZ] ;  /* 0x00000000fffff984 */ /* 0x000fe20000000800 */
[----:B------:R2:W-:Y:S06]  /*2920*/  MEMBAR.ALL.CTA ;  /* 0x0000000000007992 */ /* 0x0005ec0000008000 */
[----:B--2---:R-:W2:Y:S01]  /*2930*/  FENCE.VIEW.ASYNC.S ;  /* 0x00000000000073c6 */ /* 0x004ea20000000000 */
[----:B------:R-:W-:Y:S01]  /*2940*/  SEL R11, R11, RZ, P1 ;  /* 0x000000ff0b0b7207 */ /* 0x000fe20000800000 */
[----:B--2---:R2:W-:Y:S01]  /*2950*/  SYNCS.ARRIVE.TRANS64.RED.A1T0 RZ, [R0+URZ], RZ ;  /* 0x000000ff00ff79a7 */ /* 0x0045e200081004ff */
[----:B-1----:R-:W-:-:S02]  /*2960*/  LOP3.LUT P3, RZ, R6, 0x1, RZ, 0xc0, !PT ;  /* 0x0000000106ff7812 */ /* 0x002fc4000786c0ff */
[----:B------:R-:W-:-:S04]  /*2970*/  SEL R4, RZ, 0x1, P1 ;  /* 0x00000001ff047807 */ /* 0x000fc80000800000 */
[----:B------:R-:W-:Y:S02]  /*2980*/  LOP3.LUT R10, R10, R4, RZ, 0x3c, !PT ;  /* 0x000000040a0a7212 */ /* 0x000fe400078e3cff */
[----:B--2---:R-:W-:-:S04]  /*2990*/  SEL R0, RZ, 0x1, P0 ;  /* 0x00000001ff007807 */ /* 0x004fc80000000000 */
[----:B------:R-:W-:Y:S01]  /*29a0*/  LOP3.LUT R9, R9, R0, RZ, 0x3c, !PT ;  /* 0x0000000009097212 */ /* 0x000fe200078e3cff */
[----:B------:R-:W-:Y:S06]  /*29b0*/  @P3 BRA `(.L_x_43) ;  /* 0xfffffffc002c3947 */ /* 0x000fec000383ffff */
[----:B------:R-:W-:Y:S01]  /*29c0*/  ULEA UR5, UR6, UR37, 0x3 ;  /* 0x0000002506057291 */ /* 0x000fe2000f8e18ff */
[----:B------:R-:W-:-:S08]  /*29d0*/  SHF.L.U32 R2, R12, 0x1f, RZ ;  /* 0x0000001f0c027819 */ /* 0x000fd000000006ff */
[----:B------:R-:W1:Y:S02]  /*29e0*/  SYNCS.PHASECHK.TRANS64 P0, [UR5+0x90], R2 ;  /* 0x00009002ff0075a7 */ /* 0x000e640008001005 */
[----:B-1----:R-:W-:Y:S05]  /*29f0*/  @P0 BRA `(.L_x_44) ;  /* 0x0000000000080947 */ /* 0x002fea0003800000 */
[----:B------:R-:W1:Y:S02]  /*2a00*/  SYNCS.PHASECHK.TRANS64.TRYWAIT P0, [UR5+0x90], R2 ;  /* 0x00009002ff0075a7 */ /* 0x000e640008001105 */
[----:B-1----:R-:W-:Y:S05]  /*2a10*/  @!P0 BRA `(.L_x_45) ;  /* 0x0000005400748947 */ /* 0x002fea0003800000 */
.L_x_44:
[----:B------:R-:W-:-:S04]  /*2a20*/  UIADD3 UR4, UPT, UPT, UR6, 0x1, URZ ;  /* 0x0000000106047890 */ /* 0x000fc8000fffe0ff */
[----:B------:R-:W-:-:S04]  /*2a30*/  UISETP.NE.AND UP0, UPT, UR4, 0x2, UPT ;  /* 0x000000020400788c */ /* 0x000fc8000bf05270 */
[----:B------:R-:W-:Y:S02]  /*2a40*/  USEL UR7, URZ, 0x1, UP0 ;  /* 0x00000001ff077887 */ /* 0x000fe40008000000 */
[----:B------:R-:W-:-:S04]  /*2a50*/  USEL UR4, UR4, URZ, UP0 ;  /* 0x000000ff04047287 */ /* 0x000fc80008000000 */
[----:B------:R-:W-:Y:S01]  /*2a60*/  ULEA UR4, UR4, UR37, 0x3 ;  /* 0x0000002504047291 */ /* 0x000fe2000f8e18ff */
[----:B-1----:R-:W-:-:S04]  /*2a70*/  LOP3.LUT R2, R12, UR7, RZ, 0x3c, !PT ;  /* 0x000000070c027c12 */ /* 0x002fc8000f8e3cff */
[----:B------:R-:W-:-:S04]  /*2a80*/  SHF.L.U32 R0, R2, 0x1f, RZ ;  /* 0x0000001f02007819 */ /* 0x000fc800000006ff */
[----:B------:R-:W1:Y:S02]  /*2a90*/  SYNCS.PHASECHK.TRANS64 P0, [UR4+0x90], R0 ;  /* 0x00009000ff0075a7 */ /* 0x000e640008001004 */
[----:B-1----:R-:W-:Y:S05]  /*2aa0*/  @P0 EXIT ;  /* 0x000000000000094d */ /* 0x002fea0003800000 */
[----:B------:R-:W-:Y:S02]  /*2ab0*/  SHF.L.U32 R2, R2, 0x1f, RZ ;  /* 0x0000001f02027819 */ /* 0x000fe400000006ff */
[----:B------:R-:W-:-:S07]  /*2ac0*/  MOV R0, UR4 ;  /* 0x0000000400007c02 */ /* 0x000fce0008000f00 */
.L_x_46:
[----:B-1----:R1:W2:Y:S02]  /*2ad0*/  SYNCS.PHASECHK.TRANS64.TRYWAIT P0, [R0+URZ+0x90], R2 ;  /* 0x00009002000075a7 */ /* 0x0022a400080011ff */
[----:B--2---:R-:W-:Y:S05]  /*2ae0*/  @!P0 NANOSLEEP.SYNCS 0x989680 ;  /* 0x009896800000895d */ /* 0x004fea0003900000 */
[----:B------:R-:W2:Y:S02]  /*2af0*/  @!P0 SYNCS.PHASECHK.TRANS64 P0, [R0+URZ+0x90], R2 ;  /* 0x00009002000085a7 */ /* 0x000ea400080010ff */
[----:B--2---:R-:W-:Y:S05]  /*2b00*/  @P0 EXIT ;  /* 0x000000000000094d */ /* 0x004fea0003800000 */
[----:B------:R-:W-:Y:S05]  /*2b10*/  BRA `(.L_x_46) ;  /* 0xfffffffc00ec7947 */ /* 0x000fea000383ffff */
.L_x_39:
[----:B------:R-:W-:-:S09]  /*2b20*/  UISETP.NE.AND UP1, UPT, UR8, URZ, UPT ;  /* 0x000000ff0800728c */ /* 0x000fd2000bf25270 */
[----:B------:R-:W-:Y:S05]  /*2b30*/  BRA.U UP1, `(.L_x_47) ;  /* 0x00000011013c7547 */ /* 0x000fea000b800000 */
[----:B------:R-:W-:Y:S01]  /*2b40*/  UMOV UR4, 0x40 ;  /* 0x0000004000047882 */ /* 0x000fe20000000000 */
[----:B------:R-:W-:Y:S01]  /*2b50*/  NOP ;  /* 0x0000000000007918 */ /* 0x000fe20000000000 */
[----:B------:R-:W-:Y:S01]  /*2b60*/  ULEA UR4, UR37, UR4, 0x18 ;  /* 0x0000000425047291 */ /* 0x000fe2000f8ec0ff */
[----:B------:R-:W-:Y:S02]  /*2b70*/  UMOV UR5, 0x400 ;  /* 0x0000040000057882 */ /* 0x000fe40000000000 */
[----:B------:R-:W-:-:S06]  /*2b80*/  ULEA UR37, UR37, UR5, 0x18 ;  /* 0x0000000525257291 */ /* 0x000fcc000f8ec0ff */
[----:B------:R-:W1:Y:S02]  /*2b90*/  LDS.U8 R0, [UR4+0x1c] ;  /* 0x00001c04ff007984 */ /* 0x000e640008000000 */
[----:B-1----:R-:W-:-:S13]  /*2ba0*/  ISETP.NE.AND P0, PT, R0, RZ, PT ;  /* 0x000000ff0000720c */ /* 0x002fda0003f05270 */
[----:B------:R-:W-:Y:S05]  /*2bb0*/  @P0 BRA `(.L_x_48) ;  /* 0x0000000000580947 */ /* 0x000fea0003800000 */
[----:B------:R-:W-:-:S13]  /*2bc0*/  ELECT P0, URZ, PT ;  /* 0x0000000000ff782f */ /* 0x000fda0003800000 */
[----:B------:R-:W-:Y:S05]  /*2bd0*/  @!P0 BRA `(.L_x_49) ;  /* 0x0000000000608947 */ /* 0x000fea0003800000 */
[----:B------:R-:W-:Y:S01]  /*2be0*/  UMOV UR5, 0x10 ;  /* 0x0000001000057882 */ /* 0x000fe20000000000 */
[----:B------:R-:W-:Y:S01]  /*2bf0*/  HFMA2 R0, -RZ, RZ, 0, 5.9604644775390625e-08 ;  /* 0x00000001ff007431 */ /* 0x000fe200000001ff */
[----:B------:R-:W-:-:S03]  /*2c00*/  MOV R2, 0xffff ;  /* 0x0000ffff00027802 */ /* 0x000fc60000000f00 */
[----:B------:R-:W-:Y:S04]  /*2c10*/  DEPBAR.LE SB1, 0x36 ;  /* 0x00009d800000791a */ /* 0x000fe80000000000 */
[----:B------:R-:W1:Y:S02]  /*2c20*/  UTCATOMSWS.FIND_AND_SET.ALIGN UP0, UR5, UR5 ;  /* 0x00000005000575e3 */ /* 0x000e640008000800 */
[----:B-1----:R-:W-:Y:S01]  /*2c30*/  MOV R3, UR5 ;  /* 0x0000000500037c02 */ /* 0x002fe20008000f00 */
[----:B------:R-:W-:Y:S06]  /*2c40*/  BRA.U UP0, `(.L_x_50) ;  /* 0x0000000100187547 */ /* 0x000fec000b800000 */
.L_x_51:
[----:B------:R-:W-:Y:S05]  /*2c50*/  NANOSLEEP 0x64 ;  /* 0x000000640000795d */ /* 0x000fea0003800000 */
[----:B------:R-:W-:-:S05]  /*2c60*/  UMOV UR5, 0x10 ;  /* 0x0000001000057882 */ /* 0x000fca0000000000 */
[----:B------:R-:W-:Y:S04]  /*2c70*/  DEPBAR.LE SB1, 0x36 ;  /* 0x00009d800000791a */ /* 0x000fe80000000000 */
[----:B------:R-:W1:Y:S02]  /*2c80*/  UTCATOMSWS.FIND_AND_SET.ALIGN UP0, UR5, UR5 ;  /* 0x00000005000575e3 */ /* 0x000e640008000800 */
[----:B-1----:R-:W-:Y:S01]  /*2c90*/  MOV R3, UR5 ;  /* 0x0000000500037c02 */ /* 0x002fe20008000f00 */
[----:B------:R-:W-:Y:S05]  /*2ca0*/  BRA.U !UP0, `(.L_x_51) ;  /* 0xfffffffd08e87547 */ /* 0x000fea000b83ffff */
.L_x_50:
[-C--:B------:R-:W-:Y:S02]  /*2cb0*/  SHF.L.U32 R2, R2, R3.reuse, RZ ;  /* 0x0000000302027219 */ /* 0x080fe400000006ff */
[----:B------:R-:W-:Y:S01]  /*2cc0*/  SHF.L.U32 R0, R0, R3, RZ ;  /* 0x0000000300007219 */ /* 0x000fe200000006ff */
[----:B------:R-:W-:Y:S02]  /*2cd0*/  IMAD.SHL.U32 R3, R3, 0x20, RZ ;  /* 0x0000002003037824 */ /* 0x000fe400078e00ff */
[----:B------:R1:W-:Y:S04]  /*2ce0*/  ATOMS.OR RZ, [UR4+0x14], R2 ;  /* 0x00001402ffff798c */ /* 0x0003e8000b000004 */
[----:B------:R1:W-:Y:S04]  /*2cf0*/  ATOMS.OR RZ, [UR4+0x18], R0 ;  /* 0x00001800ffff798c */ /* 0x0003e8000b000004 */
[----:B------:R1:W-:Y:S01]  /*2d00*/  STS [UR37+0x130], R3 ;  /* 0x00013003ff007988 */ /* 0x0003e20008000825 */
[----:B------:R-:W-:Y:S05]  /*2d10*/  BRA `(.L_x_49) ;  /* 0x0000000000107947 */ /* 0x000fea0003800000 */
.L_x_48:
[----:B------:R-:W-:Y:S02]  /*2d20*/  MOV R0, 0xffffffff ;  /* 0xffffffff00007802 */ /* 0x000fe40000000f00 */
[----:B------:R-:W-:-:S03]  /*2d30*/  MOV R2, 0x2d60 ;  /* 0x00002d6000027802 */ /* 0x000fc60000000f00 */
[----:B------:R1:W-:Y:S04]  /*2d40*/  STS [UR37+0x130], R0 ;  /* 0x00013000ff007988 */ /* 0x0003e80008000825 */
[----:B-1-3-5:R-:W-:Y:S05]  /*2d50*/  CALL.REL.NOINC `($__internal_1_$__cuda_sm10x_tcgen05_guardrail_trap_phase_invalid_during_alloc) ;  /* 0x0000005800bc7944 */ /* 0x02afea0003c00000 */
.L_x_49:
[----:B------:R-:W-:Y:S05]  /*2d60*/  WARPSYNC.ALL ;  /* 0x0000000000007948 */ /* 0x000fea0003800000 */
[----:B------:R-:W2:Y:S01]  /*2d70*/  S2UR UR5, SR_CgaCtaId ;  /* 0x00000000000579c3 */ /* 0x000ea20000008800 */
[----:B------:R-:W-:Y:S01]  /*2d80*/  UMOV UR4, 0x400 ;  /* 0x0000040000047882 */ /* 0x000fe20000000000 */
[----:B------:R-:W-:-:S06]  /*2d90*/  NOP ;  /* 0x0000000000007918 */ /* 0x000fcc0000000000 */
[----:B------:R-:W-:Y:S06]  /*2da0*/  BAR.ARV 0x6, 0xa0 ;  /* 0x0182800000007b1d */ /* 0x000fec0000002000 */
[----:B------:R-:W4:Y:S01]  /*2db0*/  LDCU UR7, c[0x0][0x38c] ;  /* 0x00007180ff0777ac */ /* 0x000f220008000800 */
[----:B------:R-:W-:Y:S01]  /*2dc0*/  IMAD.MOV.U32 R11, RZ, RZ, 0x1 ;  /* 0x00000001ff0b7424 */ /* 0x000fe200078e00ff */
[----:B------:R-:W-:Y:S01]  /*2dd0*/  CS2R R8, SRZ ;  /* 0x0000000000087805 */ /* 0x000fe2000001ff00 */
[----:B------:R-:W-:Y:S01]  /*2de0*/  IMAD.MOV.U32 R10, RZ, RZ, RZ ;  /* 0x000000ffff0a7224 */ /* 0x000fe200078e00ff */
[----:B------:R-:W3:Y:S01]  /*2df0*/  LDCU UR6, c[0x0][0x38c] ;  /* 0x00007180ff0677ac */ /* 0x000ee20008000800 */
[----:B------:R-:W-:Y:S01]  /*2e00*/  UMOV UR15, URZ ;  /* 0x000000ff000f7c82 */ /* 0x000fe20008000000 */
[----:B------:R-:W-:Y:S01]  /*2e10*/  UMOV UR14, URZ ;  /* 0x000000ff000e7c82 */ /* 0x000fe20008000000 */
[----:B--2---:R-:W-:Y:S01]  /*2e20*/  ULEA UR5, UR5, UR4, 0x18 ;  /* 0x0000000405057291 */ /* 0x004fe2000f8ec0ff */
[----:B------:R-:W-:Y:S01]  /*2e30*/  UMOV UR32, 0x0 ;  /* 0x0000000000207882 */ /* 0x000fe20000000000 */
[----:B------:R-:W-:-:S02]  /*2e40*/  UMOV UR33, 0x4200910 ;  /* 0x0420091000217882 */ /* 0x000fc40000000000 */
[----:B------:R-:W-:Y:S02]  /*2e50*/  UIADD3 UR9, UPT, UPT, UR5, 0x8800, URZ ;  /* 0x0000880005097890 */ /* 0x000fe4000fffe0ff */
[----:B------:R-:W-:Y:S02]  /*2e60*/  UIADD3 UR10, UPT, UPT, UR5, 0x14800, URZ ;  /* 0x00014800050a7890 */ /* 0x000fe4000fffe0ff */
[----:B----4-:R-:W-:Y:S01]  /*2e70*/  UIADD3 UR7, UPT, UPT, UR7, 0x3f, URZ ;  /* 0x0000003f07077890 */ /* 0x010fe2000fffe0ff */
[----:B-1----:R-:W1:Y:S01]  /*2e80*/  LDS R0, [UR5+0x130] ;  /* 0x00013005ff007984 */ /* 0x002e620008000800 */
[----:B------:R-:W-:Y:S02]  /*2e90*/  USHF.R.U32.HI UR9, URZ, 0x4, UR9 ;  /* 0x00000004ff097899 */ /* 0x000fe40008011609 */
[----:B------:R-:W-:Y:S02]  /*2ea0*/  USHF.R.S32.HI UR4, URZ, 0x1f, UR7 ;  /* 0x0000001fff047899 */ /* 0x000fe40008011407 */
[----:B------:R-:W-:-:S02]  /*2eb0*/  USHF.R.U32.HI UR10, URZ, 0x4, UR10 ;  /* 0x00000004ff0a7899 */ /* 0x000fc4000801160a */
[----:B------:R-:W-:Y:S02]  /*2ec0*/  ULEA.HI UR4, UR4, UR7, URZ, 0x6 ;  /* 0x0000000704047291 */ /* 0x000fe4000f8f30ff */
[----:B------:R-:W-:Y:S02]  /*2ed0*/  ULOP3.LUT UR9, UR9, 0x3fff, URZ, 0xc0, !UPT ;  /* 0x00003fff09097892 */ /* 0x000fe4000f8ec0ff */
[----:B------:R-:W-:Y:S02]  /*2ee0*/  USHF.R.S32.HI UR4, URZ, 0x6, UR4 ;  /* 0x00000006ff047899 */ /* 0x000fe40008011404 */
[----:B------:R-:W-:Y:S02]  /*2ef0*/  ULOP3.LUT UR10, UR10, 0x3fff, URZ, 0xc0, !UPT ;  /* 0x00003fff0a0a7892 */ /* 0x000fe4000f8ec0ff */
[----:B------:R-:W-:Y:S01]  /*2f00*/  UISETP.LT.AND UP0, UPT, UR4, 0x1, UPT ;  /* 0x000000010400788c */ /* 0x000fe2000bf01270 */
[----:B------:R-:W-:Y:S01]  /*2f10*/  UMOV UR30, 0x0 ;  /* 0x00000000001e7882 */ /* 0x000fe20000000000 */
[----:B------:R-:W-:-:S02]  /*2f20*/  UMOV UR31, 0x4200910 ;  /* 0x04200910001f7882 */ /* 0x000fc40000000000 */
[----:B------:R-:W-:Y:S01]  /*2f30*/  USEL UR8, UR4, 0x1, !UP0 ;  /* 0x0000000104087887 */ /* 0x000fe2000c000000 */
[----:B------:R-:W-:Y:S01]  /*2f40*/  UMOV UR28, 0x0 ;  /* 0x00000000001c7882 */ /* 0x000fe20000000000 */
[----:B------:R-:W-:Y:S01]  /*2f50*/  UMOV UR29, 0x4200910 ;  /* 0x04200910001d7882 */ /* 0x000fe20000000000 */
[----:B------:R-:W-:Y:S01]  /*2f60*/  UMOV UR26, 0x0 ;  /* 0x00000000001a7882 */ /* 0x000fe20000000000 */
[----:B------:R-:W-:Y:S01]  /*2f70*/  UMOV UR27, 0x4200910 ;  /* 0x04200910001b7882 */ /* 0x000fe20000000000 */
[----:B------:R-:W-:Y:S01]  /*2f80*/  UMOV UR24, 0x0 ;  /* 0x0000000000187882 */ /* 0x000fe20000000000 */
[----:B------:R-:W-:Y:S01]  /*2f90*/  UMOV UR25, 0x4200910 ;  /* 0x0420091000197882 */ /* 0x000fe20000000000 */
[----:B------:R-:W-:Y:S01]  /*2fa0*/  UMOV UR22, 0x0 ;  /* 0x0000000000167882 */ /* 0x000fe20000000000 */
[----:B------:R-:W-:Y:S01]  /*2fb0*/  UMOV UR23, 0x4200910 ;  /* 0x0420091000177882 */ /* 0x000fe20000000000 */
[----:B------:R-:W-:Y:S02]  /*2fc0*/  ULOP3.LUT UR9, UR9, 0x10000, URZ, 0xfc, !UPT ;  /* 0x0001000009097892 */ /* 0x000fe4000f8efcff */
[----:B------:R-:W-:-:S02]  /*2fd0*/  ULOP3.LUT UR10, UR10, 0x10000, URZ, 0xfc, !UPT ;  /* 0x000100000a0a7892 */ /* 0x000fc4000f8efcff */
[----:B------:R-:W-:Y:S02]  /*2fe0*/  UIADD3 UR8, UPT, UPT, -UR8, URZ, URZ ;  /* 0x000000ff08087290 */ /* 0x000fe4000fffe1ff */
[----:B---3--:R-:W-:Y:S01]  /*2ff0*/  UISETP.GE.AND UP3, UPT, UR6, 0x1, UPT ;  /* 0x000000010600788c */ /* 0x008fe2000bf66270 */
[----:B------:R-:W-:Y:S01]  /*3000*/  UMOV UR20, 0x0 ;  /* 0x0000000000147882 */ /* 0x000fe20000000000 */
[----:B------:R-:W-:Y:S01]  /*3010*/  UMOV UR21, 0x4200910 ;  /* 0x0420091000157882 */ /* 0x000fe20000000000 */
[----:B------:R-:W-:Y:S01]  /*3020*/  UMOV UR18, 0x0 ;  /* 0x0000000000127882 */ /* 0x000fe20000000000 */
[----:B-1----:R-:W-:Y:S01]  /*3030*/  R2UR UR16, R0 ;  /* 0x00000000001072ca */ /* 0x002fe200000e0000 */
[----:B------:R-:W-:-:S14]  /*3040*/  UMOV UR19, 0x4200910 ;  /* 0x0420091000137882 */ /* 0x000fdc0000000000 */
.L_x_58:
[----:B------:R-:W-:Y:S02]  /*3050*/  LEA R0, R10, UR5, 0x3 ;  /* 0x000000050a007c11 */ /* 0x000fe4000f8e18ff */
[----:B------:R-:W-:Y:S02]  /*3060*/  SHF.L.U32 R2, R9, 0x1f, RZ ;  /* 0x0000001f09027819 */ /* 0x000fe400000006ff */
[----:B------:R-:W-:Y:S01]  /*3070*/  PLOP3.LUT P0, PT, PT, PT, UP3, 0x80, 0x8 ;  /* 0x000000000008781c */ /* 0x000fe20003f0f038 */
[----:B------:R-:W-:Y:S01]  /*3080*/  VIADD R3, R0, 0x90 ;  /* 0x0000009000037836 */ /* 0x000fe20000000000 */
[----:B-1----:R-:W1:Y:S02]  /*3090*/  SYNCS.PHASECHK.TRANS64.TRYWAIT P1, [R0+URZ+0x80], R2 ;  /* 0x00008002000075a7 */ /* 0x002e6400080211ff */
[----:B-1-3--:R-:W-:Y:S09]  /*30a0*/  @!P1 BRA `(.L_x_52) ;  /* 0x0000004c00e89947 */ /* 0x00aff20003800000 */
.L_x_143:
[----:B------:R-:W-:Y:S01]  /*30b0*/  LEA R4, R10, UR5, 0x4 ;  /* 0x000000050a047c11 */ /* 0x000fe2000f8e20ff */
[----:B------:R-:W-:Y:S01]  /*30c0*/  @UP3 ULEA UR7, UR14, UR5, 0x3 ;  /* 0x000000050e073291 */ /* 0x000fe2000f8e18ff */
[----:B------:R-:W-:Y:S01]  /*30d0*/  PLOP3.LUT P2, PT, PT, PT, PT, 0x80, 0x8 ;  /* 0x000000000008781c */ /* 0x000fe20003f4f070 */
[----:B------:R-:W-:Y:S01]  /*30e0*/  ULEA UR6, UR15, UR5, 0x3 ;  /* 0x000000050f067291 */ /* 0x000fe2000f8e18ff */
[----:B------:R-:W-:Y:S01]  /*30f0*/  PRMT R3, RZ, 0x654, R3 ;  /* 0x00000654ff037816 */ /* 0x000fe20000000003 */
[----:B------:R-:W-:Y:S01]  /*3100*/  ULEA.HI UR11, UR15, UR15, URZ, 0x1 ;  /* 0x0000000f0f0b7291 */ /* 0x000fe2000f8f08ff */
[----:B------:R-:W2:Y:S01]  /*3110*/  LDS.128 R4, [R4+0x110] ;  /* 0x0001100004047984 */ /* 0x000ea20000000c00 */
[----:B-1----:R-:W-:Y:S02]  /*3120*/  @P0 SHF.L.U32 R2, R8, 0x1f, RZ ;  /* 0x0000001f08020819 */ /* 0x002fe400000006ff */
[----:B------:R-:W-:Y:S01]  /*3130*/  SHF.L.U32 R0, R11, 0x1f, RZ ;  /* 0x0000001f0b007819 */ /* 0x000fe200000006ff */
[----:B------:R-:W-:Y:S01]  /*3140*/  @!PT LDS RZ, [RZ] ;  /* 0x00000000fffff984 */ /* 0x000fe20000000800 */
[----:B------:R-:W-:Y:S01]  /*3150*/  @!PT LDS RZ, [RZ] ;  /* 0x00000000fffff984 */ /* 0x000fe20000000800 */
[----:B------:R-:W-:Y:S01]  /*3160*/  @!PT LDS RZ, [RZ] ;  /* 0x00000000fffff984 */ /* 0x000fe20000000800 */
[----:B------:R-:W-:Y:S01]  /*3170*/  @!PT LDS RZ, [RZ] ;  /* 0x00000000fffff984 */ /* 0x000fe20000000800 */
[----:B------:R1:W-:Y:S06]  /*3180*/  MEMBAR.ALL.CTA ;  /* 0x0000000000007992 */ /* 0x0003ec0000008000 */
[----:B-1----:R-:W1:Y:S02]  /*3190*/  FENCE.VIEW.ASYNC.S ;  /* 0x00000000000073c6 */ /* 0x002e640000000000 */
[----:B-1----:R1:W-:Y:S01]  /*31a0*/  SYNCS.ARRIVE.TRANS64.RED.A1T0 RZ, [R3+URZ], RZ ;  /* 0x000000ff03ff79a7 */ /* 0x0023e200081004ff */
[----:B------:R1:W3:Y:S01]  /*31b0*/  @P0 SYNCS.PHASECHK.TRANS64.TRYWAIT P2, [UR7], R2 ;  /* 0x00000002ff0005a7 */ /* 0x0002e20008041107 */
[----:B------:R-:W-:-:S02]  /*31c0*/  USHF.L.U32 UR7, UR11, 0x6, URZ ;  /* 0x000000060b077899 */ /* 0x000fc400080006ff */
[----:B------:R-:W-:Y:S01]  /*31d0*/  ULOP3.LUT UR11, UR11, 0xffe, URZ, 0xc0, !UPT ;  /* 0x00000ffe0b0b7892 */ /* 0x000fe2000f8ec0ff */
[----:B--2---:R-:W-:Y:S01]  /*31e0*/  LOP3.LUT P1, RZ, R6, 0x1, RZ, 0xc0, !PT ;  /* 0x0000000106ff7812 */ /* 0x004fe2000782c0ff */
[----:B------:R-:W-:Y:S02]  /*31f0*/  ULOP3.LUT UR7, UR7, 0xffffff80, URZ, 0xc0, !UPT ;  /* 0xffffff8007077892 */ /* 0x000fe4000f8ec0ff */
[----:B------:R-:W-:Y:S02]  /*3200*/  UIADD3 UR11, UPT, UPT, -UR11, UR15, URZ ;  /* 0x0000000f0b0b7290 */ /* 0x000fe4000fffe1ff */
[----:B------:R-:W-:-:S04]  /*3210*/  UIADD3 UR7, UPT, UPT, UR16, UR7, URZ ;  /* 0x0000000710077290 */ /* 0x000fc8000fffe0ff */
[----:B------:R-:W-:Y:S01]  /*3220*/  ULEA UR7, UR11, UR7, 0x14 ;  /* 0x000000070b077291 */ /* 0x000fe2000f8ea0ff */
[----:B------:R-:W2:Y:S02]  /*3230*/  SYNCS.PHASECHK.TRANS64.TRYWAIT P0, [UR6+0xc0], R0 ;  /* 0x0000c000ff0075a7 */ /* 0x000ea40008001106 */
[----:B-123--:R-:W-:Y:S09]  /*3240*/  @!P0 BRA `(.L_x_53) ;  /* 0x0000004c00948947 */ /* 0x00eff20003800000 */
.L_x_145:
[----:B------:R-:W-:Y:S01]  /*3250*/  IADD3 R10, PT, PT, R10, 0x1, RZ ;  /* 0x000000010a0a7810 */ /* 0x000fe20007ffe0ff */
[----:B------:R-:W-:Y:S06]  /*3260*/  BRA.U !UP3, `(.L_x_54) ;  /* 0x000000050b107547 */ /* 0x000fec000b800000 */
[----:B------:R-:W-:Y:S01]  /*3270*/  UPLOP3.LUT UP4, UPT, UPT, UPT, UPT, 0x40, 0x4 ;  /* 0x000000000004789c */ /* 0x000fe20003f8e870 */
[----:B------:R-:W-:Y:S01]  /*3280*/  UMOV UR13, UR8 ;  /* 0x00000008000d7c82 */ /* 0x000fe20008000000 */
[----:B------:R-:W-:Y:S01]  /*3290*/  UMOV UR12, UR4 ;  /* 0x00000004000c7c82 */ /* 0x000fe20008000000 */
[----:B------:R-:W-:-:S08]  /*32a0*/  UMOV UR17, UR14 ;  /* 0x0000000e00117c82 */ /* 0x000fd00008000000 */
.L_x_57:
[----:B------:R-:W-:Y:S02]  /*32b0*/  UIADD3 UR13, UPT, UPT, UR13, 0x1, URZ ;  /* 0x000000010d0d7890 */ /* 0x000fe4000fffe0ff */
[----:B--2---:R-:W-:Y:S02]  /*32c0*/  ULEA UR11, UR17, UR5, 0x3 ;  /* 0x00000005110b7291 */ /* 0x004fe4000f8e18ff */
[----:B------:R-:W-:Y:S01]  /*32d0*/  UISETP.NE.AND UP0, UPT, UR13, URZ, UPT ;  /* 0x000000ff0d00728c */ /* 0x000fe2000bf05270 */
[----:B---3--:R-:W-:Y:S10]  /*32e0*/  @P2 BRA `(.L_x_55) ;  /* 0x00000000000c2947 */ /* 0x008ff40003800000 */
[----:B-1----:R-:W-:Y:S04]  /*32f0*/  SHF.L.U32 R2, R8, 0x1f, RZ ;  /* 0x0000001f08027819 */ /* 0x002fe800000006ff */
[----:B------:R-:W1:Y:S02]  /*3300*/  SYNCS.PHASECHK.TRANS64.TRYWAIT P0, [UR11], R2 ;  /* 0x00000002ff0075a7 */ /* 0x000e64000800110b */
[----:B-1----:R-:W-:Y:S05]  /*3310*/  @!P0 BRA `(.L_x_56) ;  /* 0x0000004c00788947 */ /* 0x002fea0003800000 */
.L_x_55:
[----:B------:R-:W-:Y:S01]  /*3320*/  UISETP.NE.AND UP1, UPT, UR12, 0x1, UPT ;  /* 0x000000010c00788c */ /* 0x000fe2000bf25270 */
[----:B------:R-:W-:Y:S01]  /*3330*/  PLOP3.LUT P2, PT, PT, PT, PT, 0x80, 0x8 ;  /* 0x000000000008781c */ /* 0x000fe20003f4f070 */
[----:B------:R-:W-:Y:S02]  /*3340*/  UIADD3 UR14, UPT, UPT, UR17, 0x1, URZ ;  /* 0x00000001110e7890 */ /* 0x000fe4000fffe0ff */
[----:B------:R-:W-:Y:S02]  /*3350*/  ULEA UR64, UR17, UR10, 0xb ;  /* 0x0000000a11407291 */ /* 0x000fe4000f8e58ff */
[----:B------:R-:W-:Y:S01]  /*3360*/  UISETP.NE.AND UP2, UPT, UR14, 0x3, UPT ;  /* 0x000000030e00788c */ /* 0x000fe2000bf45270 */
[----:B------:R-:W-:Y:S01]  /*3370*/  PLOP3.LUT P0, PT, PT, PT, UP1, 0x80, 0x8 ;  /* 0x000000000008781c */ /* 0x000fe20003f0f018 */
[----:B------:R-:W-:Y:S02]  /*3380*/  ULEA UR62, UR17, UR9, 0xa ;  /* 0x00000009113e7291 */ /* 0x000fe4000f8e50ff */
[----:B------:R-:W-:Y:S02]  /*3390*/  USEL UR35, URZ, 0x1, UP2 ;  /* 0x00000001ff237887 */ /* 0x000fe40009000000 */
[----:B------:R-:W-:Y:S02]  /*33a0*/  USEL UR14, UR14, URZ, UP2 ;  /* 0x000000ff0e0e7287 */ /* 0x000fe40009000000 */
[----:B------:R-:W-:Y:S02]  /*33b0*/  UIADD3 UR60, UPT, UPT, UR64, 0x2, URZ ;  /* 0x00000002403c7890 */ /* 0x000fe4000fffe0ff */
[----:B------:R-:W-:Y:S01]  /*33c0*/  @UP1 ULEA UR34, UR14, UR5, 0x3 ;  /* 0x000000050e221291 */ /* 0x000fe2000f8e18ff */
[----:B------:R-:W-:Y:S01]  /*33d0*/  LOP3.LUT R8, R8, UR35, RZ, 0x3c, !PT ;  /* 0x0000002308087c12 */ /* 0x000fe2000f8e3cff */
[----:B------:R-:W-:Y:S02]  /*33e0*/  UIADD3 UR58, UPT, UPT, UR62, 0x2, URZ ;  /* 0x000000023e3a7890 */ /* 0x000fe4000fffe0ff */
[----:B------:R-:W-:Y:S01]  /*33f0*/  UIADD3 UR56, UPT, UPT, UR64, 0x4, URZ ;  /* 0x0000000440387890 */ /* 0x000fe2000fffe0ff */
[----:B-1----:R-:W-:Y:S01]  /*3400*/  @P0 SHF.L.U32 R0, R8, 0x1f, RZ ;  /* 0x0000001f08000819 */ /* 0x002fe200000006ff */
[----:B------:R-:W-:Y:S02]  /*3410*/  UIADD3 UR54, UPT, UPT, UR62, 0x4, URZ ;  /* 0x000000043e367890 */ /* 0x000fe4000fffe0ff */
[----:B------:R-:W-:Y:S01]  /*3420*/  UIADD3 UR52, UPT, UPT, UR64, 0x6, URZ ;  /* 0x0000000640347890 */ /* 0x000fe2000fffe0ff */
[----:B------:R2:W3:Y:S01]  /*3430*/  @P0 SYNCS.PHASECHK.TRANS64.TRYWAIT P2, [UR34], R0 ;  /* 0x00000000ff0005a7 */ /* 0x0004e20008041122 */
[----:B------:R-:W-:Y:S02]  /*3440*/  UIADD3 UR50, UPT, UPT, UR62, 0x6, URZ ;  /* 0x000000063e327890 */ /* 0x000fe4000fffe0ff */
        /* <DEDUP_REMOVED lines=9> */
[----:B------:R-:W-:Y:S01]  /*34e0*/  UIADD3 UR12, UPT, UPT, UR12, -0x1, URZ ;  /* 0xffffffff0c0c7890 */ /* 0x000fe2000fffe0ff */
[----:B------:R-:W-:Y:S01]  /*34f0*/  UMOV UR65, 0x40004040 ;  /* 0x4000404000417882 */ /* 0x000fe20000000000 */
[----:B------:R-:W-:Y:S01]  /*3500*/  UMOV UR63, 0x40004040 ;  /* 0x40004040003f7882 */ /* 0x000fe20000000000 */
[----:B------:R-:W-:Y:S01]  /*3510*/  UMOV UR61, 0x40004040 ;  /* 0x40004040003d7882 */ /* 0x000fe20000000000 */
[----:B------:R2:W-:Y:S01]  /*3520*/  UTCHMMA gdesc[UR62], gdesc[UR64], tmem[UR7], tmem[UR32], idesc[UR33], UP4 ;  /* 0x00ff20403e0075ea */ /* 0x0005e2000a000007 */
[----:B------:R-:W-:Y:S01]  /*3530*/  UPLOP3.LUT UP4, UPT, UPT, UPT, UPT, 0x80, 0x8 ;  /* 0x000000000008789c */ /* 0x000fe20003f8f070 */
[----:B------:R-:W-:Y:S01]  /*3540*/  UMOV UR59, 0x40004040 ;  /* 0x40004040003b7882 */ /* 0x000fe20000000000 */
[----:B------:R-:W-:Y:S01]  /*3550*/  UMOV UR57, 0x40004040 ;  /* 0x4000404000397882 */ /* 0x000fe20000000000 */
[----:B------:R2:W-:Y:S01]  /*3560*/  UTCHMMA gdesc[UR58], gdesc[UR60], tmem[UR7], tmem[UR30], idesc[UR31], UPT ;  /* 0x00ff1e3c3a0075ea */ /* 0x0005e2000b800007 */
        /* <DEDUP_REMOVED lines=14> */
[----:B------:R-:W-:Y:S01]  /*3650*/  UMOV UR35, 0x40004040 ;  /* 0x4000404000237882 */ /* 0x000fe20000000000 */
[----:B------:R2:W-:Y:S01]  /*3660*/  UTCHMMA gdesc[UR38], gdesc[UR40], tmem[UR7], tmem[UR20], idesc[UR21], UPT ;  /* 0x00ff1428260075ea */ /* 0x0005e2000b800007 */
[----:B------:R2:W-:Y:S01]  /*3670*/  UTCHMMA gdesc[UR34], gdesc[UR36], tmem[UR7], tmem[UR18], idesc[UR19], UPT ;  /* 0x00ff1224220075ea */ /* 0x0005e2000b800007 */
[----:B------:R2:W-:Y:S01]  /*3680*/  UTCBAR [UR11], URZ ;  /* 0x000000ff0b0073e9 */ /* 0x0005e200080000ff */
[----:B------:R-:W-:Y:S01]  /*3690*/  UMOV UR17, UR14 ;  /* 0x0000000e00117c82 */ /* 0x000fe20008000000 */
[----:B------:R-:W-:Y:S05]  /*36a0*/  BRA.U UP0, `(.L_x_57) ;  /* 0xfffffffd00007547 */ /* 0x000fea000b83ffff */
.L_x_54:
[----:B------:R-:W-:Y:S01]  /*36b0*/  UIADD3 UR15, UPT, UPT, UR15, 0x1, URZ ;  /* 0x000000010f0f7890 */ /* 0x000fe2000fffe0ff */
[C---:B------:R-:W-:Y:S01]  /*36c0*/  ISETP.NE.AND P0, PT, R10.reuse, 0x2, PT ;  /* 0x000000020a00780c */ /* 0x040fe20003f05270 */
[----:B--2---:R-:W-:Y:S02]  /*36d0*/  UIADD3 UR7, UPT, UPT, UR6, 0xa0, URZ ;  /* 0x000000a006077890 */ /* 0x004fe4000fffe0ff */
[----:B------:R-:W-:Y:S01]  /*36e0*/  UISETP.NE.AND UP0, UPT, UR15, 0x4, UPT ;  /* 0x000000040f00788c */ /* 0x000fe2000bf05270 */
[----:B-1----:R-:W-:Y:S02]  /*36f0*/  SEL R0, RZ, 0x1, P0 ;  /* 0x00000001ff007807 */ /* 0x002fe40000000000 */
[----:B------:R-:W-:Y:S01]  /*3700*/  SEL R10, R10, RZ, P0 ;  /* 0x000000ff0a0a7207 */ /* 0x000fe20000000000 */
[----:B------:R-:W-:Y:S01]  /*3710*/  USEL UR6, URZ, 0x1, UP0 ;  /* 0x00000001ff067887 */ /* 0x000fe20008000000 */
[----:B------:R-:W-:Y:S01]  /*3720*/  LOP3.LUT R9, R9, R0, RZ, 0x3c, !PT ;  /* 0x0000000009097212 */ /* 0x000fe200078e3cff */
[----:B------:R-:W-:Y:S01]  /*3730*/  USEL UR15, UR15, URZ, UP0 ;  /* 0x000000ff0f0f7287 */ /* 0x000fe20008000000 */
[----:B------:R1:W-:Y:S03]  /*3740*/  UTCBAR [UR7], URZ ;  /* 0x000000ff070073e9 */ /* 0x0003e600080000ff */
[----:B------:R-:W-:Y:S01]  /*3750*/  LOP3.LUT R11, R11, UR6, RZ, 0x3c, !PT ;  /* 0x000000060b0b7c12 */ /* 0x000fe2000f8e3cff */
[----:B------:R-:W-:Y:S07]  /*3760*/  @P1 BRA `(.L_x_58) ;  /* 0xfffffff800381947 */ /* 0x000fee000383ffff */
[----:B------:R-:W2:Y:S01]  /*3770*/  S2UR UR4, SR_CgaCtaId ;  /* 0x00000000000479c3 */ /* 0x000ea20000008800 */
[----:B------:R-:W-:Y:S01]  /*3780*/  ELECT P0, URZ, PT ;  /* 0x0000000000ff782f */ /* 0x000fe20003800000 */
[----:B------:R-:W-:Y:S01]  /*3790*/  IMAD.MOV.U32 R0, RZ, RZ, 0x1 ;  /* 0x00000001ff007424 */ /* 0x000fe200078e00ff */
[----:B------:R-:W-:Y:S01]  /*37a0*/  UIADD3 UR5, UPT, UPT, UR5, 0xc0, URZ ;  /* 0x000000c005057890 */ /* 0x000fe2000fffe0ff */
[----:B------:R-:W-:Y:S01]  /*37b0*/  SHF.L.U32 R2, R11, 0x1f, RZ ;  /* 0x0000001f0b027819 */ /* 0x000fe200000006ff */
[----:B------:R-:W-:-:S03]  /*37c0*/  UMOV UR6, 0x40 ;  /* 0x0000004000067882 */ /* 0x000fc60000000000 */
[----:B------:R-:W-:Y:S01]  /*37d0*/  UVIRTCOUNT.DEALLOC.SMPOOL 0x80 ;  /* 0x000000800000784c */ /* 0x000fe20000000000 */
[----:B--2---:R-:W-:Y:S02]  /*37e0*/  ULEA UR4, UR4, UR6, 0x18 ;  /* 0x0000000604047291 */ /* 0x004fe4000f8ec0ff */
[----:B------:R-:W-:-:S07]  /*37f0*/  ULEA UR6, UR15, UR5, 0x3 ;  /* 0x000000050f067291 */ /* 0x000fce000f8e18ff */
[----:B------:R2:W-:Y:S02]  /*3800*/  @P0 STS.U8 [UR4+0x1c], R0 ;  /* 0x00001c00ff000988 */ /* 0x0005e40008000004 */
[----:B------:R-:W4:Y:S02]  /*3810*/  SYNCS.PHASECHK.TRANS64.TRYWAIT P0, [UR6], R2 ;  /* 0x00000002ff0075a7 */ /* 0x000f240008001106 */
[----:B--2-4-:R-:W-:Y:S05]  /*3820*/  @!P0 BRA `(.L_x_59) ;  /* 0x00000048004c8947 */ /* 0x014fea0003800000 */
.L_x_148:
[----:B-1----:R-:W-:-:S04]  /*3830*/  UIADD3 UR7, UPT, UPT, UR15, 0x1, URZ ;  /* 0x000000010f077890 */ /* 0x002fc8000fffe0ff */
[----:B------:R-:W-:-:S04]  /*3840*/  UISETP.NE.AND UP0, UPT, UR7, 0x4, UPT ;  /* 0x000000040700788c */ /* 0x000fc8000bf05270 */
[----:B------:R-:W-:Y:S02]  /*3850*/  USEL UR8, URZ, 0x1, UP0 ;  /* 0x00000001ff087887 */ /* 0x000fe40008000000 */
[----:B------:R-:W-:-:S04]  /*3860*/  USEL UR7, UR7, URZ, UP0 ;  /* 0x000000ff07077287 */ /* 0x000fc80008000000 */
[----:B------:R-:W-:Y:S01]  /*3870*/  ULEA UR6, UR7, UR5, 0x3 ;  /* 0x0000000507067291 */ /* 0x000fe2000f8e18ff */
[----:B--2---:R-:W-:-:S04]  /*3880*/  LOP3.LUT R2, R11, UR8, RZ, 0x3c, !PT ;  /* 0x000000080b027c12 */ /* 0x004fc8000f8e3cff */
[----:B------:R-:W-:-:S04]  /*3890*/  SHF.L.U32 R3, R2, 0x1f, RZ ;  /* 0x0000001f02037819 */ /* 0x000fc800000006ff */
[----:B------:R-:W1:Y:S02]  /*38a0*/  SYNCS.PHASECHK.TRANS64.TRYWAIT P0, [UR6], R3 ;  /* 0x00000003ff0075a7 */ /* 0x000e640008001106 */
[----:B-1----:R-:W-:Y:S05]  /*38b0*/  @!P0 BRA `(.L_x_60) ;  /* 0x0000004800408947 */ /* 0x002fea0003800000 */
.L_x_150:
        /* <DEDUP_REMOVED lines=9> */
.L_x_152:
[----:B------:R-:W-:-:S04]  /*3950*/  UIADD3 UR7, UPT, UPT, UR7, 0x1, URZ ;  /* 0x0000000107077890 */ /* 0x000fc8000fffe0ff */
[----:B------:R-:W-:-:S04]  /*3960*/  UISETP.NE.AND UP0, UPT, UR7, 0x4, UPT ;  /* 0x000000040700788c */ /* 0x000fc8000bf05270 */
[----:B------:R-:W-:Y:S02]  /*3970*/  USEL UR6, URZ, 0x1, UP0 ;  /* 0x00000001ff067887 */ /* 0x000fe40008000000 */
[----:B------:R-:W-:-:S04]  /*3980*/  USEL UR7, UR7, URZ, UP0 ;  /* 0x000000ff07077287 */ /* 0x000fc80008000000 */
[----:B------:R-:W-:Y:S01]  /*3990*/  ULEA UR7, UR7, UR5, 0x3 ;  /* 0x0000000507077291 */ /* 0x000fe2000f8e18ff */
[----:B------:R-:W-:-:S04]  /*39a0*/  LOP3.LUT R2, R2, UR6, RZ, 0x3c, !PT ;  /* 0x0000000602027c12 */ /* 0x000fc8000f8e3cff */
[----:B------:R-:W-:-:S04]  /*39b0*/  SHF.L.U32 R2, R2, 0x1f, RZ ;  /* 0x0000001f02027819 */ /* 0x000fc800000006ff */
[----:B------:R-:W2:Y:S02]  /*39c0*/  SYNCS.PHASECHK.TRANS64.TRYWAIT P0, [UR7], R2 ;  /* 0x00000002ff0075a7 */ /* 0x000ea40008001107 */
[----:B--2---:R-:W-:Y:S05]  /*39d0*/  @!P0 BRA `(.L_x_62) ;  /* 0x0000004800288947 */ /* 0x004fea0003800000 */
.L_x_154:
[----:B------:R-:W-:Y:S01]  /*39e0*/  NOP ;  /* 0x0000000000007918 */ /* 0x000fe20000000000 */
[----:B-1----:R-:W1:Y:S01]  /*39f0*/  LDS R0, [UR4+0x14] ;  /* 0x00001404ff007984 */ /* 0x002e620008000800 */
[----:B------:R-:W-:Y:S01]  /*3a00*/  ULOP3.LUT UR6, UR16, 0xffff, URZ, 0xc0, !UPT ;  /* 0x0000ffff10067892 */ /* 0x000fe2000f8ec0ff */
[----:B------:R-:W-:Y:S01]  /*3a10*/  UMOV UR8, 0xffff ;  /* 0x0000ffff00087882 */ /* 0x000fe20000000000 */
[----:B------:R-:W-:Y:S02]  /*3a20*/  UMOV UR5, 0x1 ;  /* 0x0000000100057882 */ /* 0x000fe40000000000 */
[----:B------:R-:W-:-:S04]  /*3a30*/  USHF.R.U32.HI UR6, URZ, 0x5, UR6 ;  /* 0x00000005ff067899 */ /* 0x000fc80008011606 */
[----:B------:R-:W-:Y:S02]  /*3a40*/  USHF.L.U32 UR8, UR8, UR6, URZ ;  /* 0x0000000608087299 */ /* 0x000fe400080006ff */
[----:B------:R-:W-:-:S04]  /*3a50*/  USHF.L.U32 UR5, UR5, UR6, URZ ;  /* 0x0000000605057299 */ /* 0x000fc800080006ff */
[----:B-1----:R-:W-:-:S04]  /*3a60*/  LOP3.LUT R0, R0, UR8, RZ, 0xc0, !PT ;  /* 0x0000000800007c12 */ /* 0x002fc8000f8ec0ff */
[----:B------:R-:W-:-:S13]  /*3a70*/  ISETP.NE.AND P0, PT, R0, UR8, PT ;  /* 0x0000000800007c0c */ /* 0x000fda000bf05270 */
[----:B------:R-:W-:Y:S05]  /*3a80*/  @P0 BRA `(.L_x_63) ;  /* 0x0000000000580947 */ /* 0x000fea0003800000 */
[----:B------:R-:W1:Y:S02]  /*3a90*/  LDS R0, [UR4+0x18] ;  /* 0x00001804ff007984 */ /* 0x000e640008000800 */
[----:B-1----:R-:W-:-:S04]  /*3aa0*/  LOP3.LUT R0, R0, UR5, RZ, 0xc0, !PT ;  /* 0x0000000500007c12 */ /* 0x002fc8000f8ec0ff */
[----:B------:R-:W-:-:S13]  /*3ab0*/  ISETP.NE.AND P0, PT, R0, UR5, PT ;  /* 0x0000000500007c0c */ /* 0x000fda000bf05270 */
[----:B------:R-:W-:Y:S05]  /*3ac0*/  @P0 BRA `(.L_x_64) ;  /* 0x00000000003c0947 */ /* 0x000fea0003800000 */
[----:B------:R-:W1:Y:S01]  /*3ad0*/  S2R R2, SR_LANEID ;  /* 0x0000000000027919 */ /* 0x000e620000000000 */
[----:B------:R-:W-:Y:S01]  /*3ae0*/  ULOP3.LUT UR8, URZ, UR8, URZ, 0x33, !UPT ;  /* 0x00000008ff087292 */ /* 0x000fe2000f8e33ff */
[----:B------:R-:W-:Y:S02]  /*3af0*/  VOTEU.ANY UR7, UPT, PT ;  /* 0x0000000000077886 */ /* 0x000fe400038e0100 */
[----:B------:R-:W-:-:S03]  /*3b00*/  UFLO.U32 UR7, UR7 ;  /* 0x00000007000772bd */ /* 0x000fc600080e0000 */
[----:B------:R-:W-:-:S04]  /*3b10*/  IMAD.U32 R0, RZ, RZ, UR8 ;  /* 0x00000008ff007e24 */ /* 0x000fc8000f8e00ff */
[----:B------:R2:W4:Y:S02]  /*3b20*/  REDUX UR6, R0 ;  /* 0x00000000000673c4 */ /* 0x0005240000000000 */
[----:B------:R1:W-:Y:S02]  /*3b30*/  UTCATOMSWS.AND URZ, UR8 ;  /* 0x0000000800ff79e3 */ /* 0x0003e40008000000 */
[----:B-1----:R-:W-:Y:S02]  /*3b40*/  ISETP.EQ.U32.AND P0, PT, R2, UR7, PT ;  /* 0x0000000702007c0c */ /* 0x002fe4000bf02070 */
[----:B--2---:R-:W-:Y:S02]  /*3b50*/  LOP3.LUT R0, RZ, UR5, RZ, 0x33, !PT ;  /* 0x00000005ff007c12 */ /* 0x004fe4000f8e33ff */
[----:B----4-:R-:W-:Y:S02]  /*3b60*/  MOV R2, UR6 ;  /* 0x0000000600027c02 */ /* 0x010fe40008000f00 */
[----:B------:R-:W1:Y:S07]  /*3b70*/  REDUX UR5, R0 ;  /* 0x00000000000573c4 */ /* 0x000e6e0000000000 */
[----:B------:R2:W-:Y:S01]  /*3b80*/  @P0 ATOMS.AND RZ, [UR4+0x14], R2 ;  /* 0x00001402ffff098c */ /* 0x0005e2000a800004 */
[----:B-1----:R-:W-:-:S05]  /*3b90*/  IMAD.U32 R0, RZ, RZ, UR5 ;  /* 0x00000005ff007e24 */ /* 0x002fca000f8e00ff */
[----:B------:R2:W-:Y:S01]  /*3ba0*/  @P0 ATOMS.AND RZ, [UR4+0x18], R0 ;  /* 0x00001800ffff098c */ /* 0x0005e2000a800004 */
[----:B------:R-:W-:Y:S05]  /*3bb0*/  BRA `(.L_x_65) ;  /* 0x0000000000147947 */ /* 0x000fea0003800000 */
.L_x_64:
[----:B------:R-:W-:Y:S02]  /*3bc0*/  MOV R2, 0x3be0 ;  /* 0x00003be000027802 */ /* 0x000fe40000000f00 */
[----:B---3-5:R-:W-:Y:S05]  /*3bd0*/  CALL.REL.NOINC `($__internal_0_$__cuda_sm10x_tcgen05_guardrail_trap_col_being_dealloced_not_returned_by_alloc) ;  /* 0x0000004c00107944 */ /* 0x028fea0003c00000 */
[----:B------:R-:W-:Y:S05]  /*3be0*/  BRA `(.L_x_65) ;  /* 0x0000000000087947 */ /* 0x000fea0003800000 */
.L_x_63:
[----:B------:R-:W-:Y:S02]  /*3bf0*/  MOV R2, 0x3c10 ;  /* 0x00003c1000027802 */ /* 0x000fe40000000f00 */
[----:B---3-5:R-:W-:Y:S05]  /*3c00*/  CALL.REL.NOINC `($__internal_2_$__cuda_sm10x_tcgen05_guardrail_trap_unallocated_columns_being_dealloced) ;  /* 0x0000004c001c7944 */ /* 0x028fea0003c00000 */
.L_x_65:
[----:B------:R-:W-:Y:S01]  /*3c10*/  NOP ;  /* 0x0000000000007918 */ /* 0x000fe20000000000 */
[----:B------:R-:W-:Y:S05]  /*3c20*/  EXIT ;  /* 0x000000000000794d */ /* 0x000fea0003800000 */
.L_x_47:
[----:B------:R-:W-:-:S09]  /*3c30*/  UISETP.NE.OR UP2, UPT, UR8, 0x3, !UP2 ;  /* 0x000000030800788c */ /* 0x000fd2000d745670 */
[----:B------:R-:W-:Y:S05]  /*3c40*/  BRA.U UP2, `(.L_x_66) ;  /* 0x0000001102047547 */ /* 0x000fea000b800000 */
[----:B------:R-:W1:Y:S01]  /*3c50*/  LDC R0, c[0x0][0xb30] ;  /* 0x0002cc00ff007b82 */ /* 0x000e620000000800 */
[----:B------:R-:W2:Y:S01]  /*3c60*/  LDCU.64 UR8, c[0x0][0x888] ;  /* 0x00011100ff0877ac */ /* 0x000ea20008000a00 */
[----:B------:R-:W-:Y:S01]  /*3c70*/  IMAD.MOV.U32 R30, RZ, RZ, 0x1 ;  /* 0x00000001ff1e7424 */ /* 0x000fe200078e00ff */
[----:B------:R-:W-:Y:S01]  /*3c80*/  CS2R R28, SRZ ;  /* 0x00000000001c7805 */ /* 0x000fe2000001ff00 */
[----:B------:R-:W-:Y:S01]  /*3c90*/  IMAD.MOV.U32 R25, RZ, RZ, 0x2000 ;  /* 0x00002000ff197424 */ /* 0x000fe200078e00ff */
[----:B------:R-:W4:Y:S03]  /*3ca0*/  LDCU.64 UR4, c[0x0][0x890] ;  /* 0x00011200ff0477ac */ /* 0x000f260008000a00 */
[----:B------:R-:W3:Y:S01]  /*3cb0*/  LDC R24, c[0x0][0x370] ;  /* 0x0000dc00ff187b82 */ /* 0x000ee20000000800 */
[----:B------:R-:W-:Y:S01]  /*3cc0*/  UMOV UR7, 0x400 ;  /* 0x0000040000077882 */ /* 0x000fe20000000000 */
[----:B------:R-:W-:-:S02]  /*3cd0*/  UPLOP3.LUT UP1, UPT, UPT, UPT, UPT, 0x40, 0x4 ;  /* 0x000000000004789c */ /* 0x000fc40003f2e870 */
[----:B------:R-:W-:-:S04]  /*3ce0*/  ULEA UR7, UR37, UR7, 0x18 ;  /* 0x0000000725077291 */ /* 0x000fc8000f8ec0ff */
[----:B------:R-:W3:Y:S01]  /*3cf0*/  LDC R3, c[0x0][0xb0c] ;  /* 0x0002c300ff037b82 */ /* 0x000ee20000000800 */
[----:B------:R-:W-:Y:S02]  /*3d00*/  UIADD3 UR13, UPT, UPT, UR7, 0x48, URZ ;  /* 0x00000048070d7890 */ /* 0x000fe4000fffe0ff */
[----:B--2---:R-:W-:Y:S02]  /*3d10*/  UISETP.NE.U32.AND UP2, UPT, UR8, URZ, UPT ;  /* 0x000000ff0800728c */ /* 0x004fe4000bf45070 */
[----:B------:R-:W-:Y:S02]  /*3d20*/  UIADD3 UR33, UPT, UPT, UR7, 0x30, URZ ;  /* 0x0000003007217890 */ /* 0x000fe4000fffe0ff */
[----:B----4-:R-:W-:Y:S01]  /*3d30*/  UISETP.NE.U32.AND UP3, UPT, UR4, URZ, UPT ;  /* 0x000000ff0400728c */ /* 0x010fe2000bf65070 */
[----:B------:R-:W2:Y:S01]  /*3d40*/  LDC R18, c[0x0][0xb20] ;  /* 0x0002c800ff127b82 */ /* 0x000ea20000000800 */
[----:B-1----:R-:W-:Y:S01]  /*3d50*/  ISETP.NE.AND P1, PT, R0, 0x1, PT ;  /* 0x000000010000780c */ /* 0x002fe20003f25270 */
[----:B------:R-:W-:-:S02]  /*3d60*/  UISETP.NE.AND.EX UP2, UPT, UR9, URZ, UPT, UP2 ;  /* 0x000000ff0900728c */ /* 0x000fc4000bf45320 */
[----:B------:R-:W-:Y:S02]  /*3d70*/  UIADD3 UR25, UPT, UPT, UR7, 0x38, URZ ;  /* 0x0000003807197890 */ /* 0x000fe4000fffe0ff */
[----:B------:R-:W-:Y:S02]  /*3d80*/  UIADD3 UR17, UPT, UPT, UR7, 0x40, URZ ;  /* 0x0000004007117890 */ /* 0x000fe4000fffe0ff */
[----:B-----5:R-:W1:Y:S01]  /*3d90*/  LDC.64 R32, c[0x0][0x348] ;  /* 0x0000d200ff207b82 */ /* 0x020e620000000a00 */
[----:B------:R-:W-:Y:S02]  /*3da0*/  UPRMT UR13, UR37, 0x654, UR13 ;  /* 0x00000654250d7896 */ /* 0x000fe4000800000d */
[----:B------:R-:W-:-:S05]  /*3db0*/  UISETP.NE.AND.EX UP3, UPT, UR5, URZ, UPT, UP3 ;  /* 0x000000ff0500728c */ /* 0x000fca000bf65330 */
[----:B------:R-:W4:Y:S08]  /*3dc0*/  LDC.64 R16, c[0x0][0xb10] ;  /* 0x0002c400ff107b82 */ /* 0x000f300000000a00 */
[----:B------:R-:W1:Y:S08]  /*3dd0*/  LDC.64 R6, c[0x0][0xb18] ;  /* 0x0002c600ff067b82 */ /* 0x000e700000000a00 */
[----:B------:R-:W1:Y:S08]  /*3de0*/  LDC.64 R4, c[0x0][0xb28] ;  /* 0x0002ca00ff047b82 */ /* 0x000e700000000a00 */
[----:B--23--:R-:W1:Y:S02]  /*3df0*/  LDC R19, c[0x0][0x374] ;  /* 0x0000dd00ff137b82 */ /* 0x00ce640000000800 */
.L_x_77:
[C---:B------:R-:W-:Y:S02]  /*3e00*/  LEA R0, R29.reuse, UR7, 0x3 ;  /* 0x000000071d007c11 */ /* 0x040fe4000f8e18ff */
[----:B------:R-:W-:Y:S02]  /*3e10*/  SHF.L.U32 R2, R28, 0x1f, RZ ;  /* 0x0000001f1c027819 */ /* 0x000fe400000006ff */
[----:B------:R-:W-:Y:S02]  /*3e20*/  LEA R20, R29, UR7, 0x4 ;  /* 0x000000071d147c11 */ /* 0x000fe4000f8e20ff */
[----:B--2---:R-:W2:Y:S02]  /*3e30*/  SYNCS.PHASECHK.TRANS64.TRYWAIT P0, [R0+URZ+0x80], R2 ;  /* 0x00008002000075a7 */ /* 0x004ea400080011ff */
[----:B--2---:R-:W-:Y:S05]  /*3e40*/  @!P0 BRA `(.L_x_67) ;  /* 0x0000004400248947 */ /* 0x004fea0003800000 */
.L_x_155:
[----:B------:R-:W-:Y:S01]  /*3e50*/  ISETP.GE.AND P0, PT, R26, 0x1, PT ;  /* 0x000000011a00780c */ /* 0x000fe20003f06270 */
[----:B------:R-:W3:Y:S01]  /*3e60*/  LDS.128 R20, [R20+0x110] ;  /* 0x0001100014147984 */ /* 0x000ee20000000c00 */
[----:B--2---:R-:W-:Y:S01]  /*3e70*/  VIADD R0, R0, 0x90 ;  /* 0x0000009000007836 */ /* 0x004fe20000000000 */
[----:B------:R-:W-:Y:S01]  /*3e80*/  @!PT LDS RZ, [RZ] ;  /* 0x00000000fffff984 */ /* 0x000fe20000000800 */
[----:B------:R-:W-:Y:S01]  /*3e90*/  @!PT LDS RZ, [RZ] ;  /* 0x00000000fffff984 */ /* 0x000fe20000000800 */
[----:B------:R-:W-:Y:S01]  /*3ea0*/  @!PT LDS RZ, [RZ] ;  /* 0x00000000fffff984 */ /* 0x000fe20000000800 */
[----:B------:R-:W-:Y:S01]  /*3eb0*/  @!PT LDS RZ, [RZ] ;  /* 0x00000000fffff984 */ /* 0x000fe20000000800 */
[----:B------:R2:W-:Y:S06]  /*3ec0*/  MEMBAR.ALL.CTA ;  /* 0x0000000000007992 */ /* 0x0005ec0000008000 */
[----:B--2---:R-:W2:Y:S01]  /*3ed0*/  FENCE.VIEW.ASYNC.S ;  /* 0x00000000000073c6 */ /* 0x004ea20000000000 */
[----:B------:R-:W-:Y:S04]  /*3ee0*/  PRMT R0, RZ, 0x654, R0 ;  /* 0x00000654ff007816 */ /* 0x000fe80000000000 */
[----:B--2---:R2:W-:Y:S01]  /*3ef0*/  SYNCS.ARRIVE.TRANS64.RED.A1T0 RZ, [R0+URZ], RZ ;  /* 0x000000ff00ff79a7 */ /* 0x0045e200081004ff */
[----:B---3--:R-:W-:Y:S11]  /*3f00*/  LOP3.LUT P3, RZ, R22, 0x1, RZ, 0xc0, !PT ;  /* 0x0000000116ff7812 */ /* 0x008ff6000786c0ff */
[----:B------:R-:W-:Y:S02]  /*3f10*/  @!UPT UIADD3 URZ, UPT, UPT, URZ, URZ, URZ ;  /* 0x000000fffffff290 */ /* 0x000fe4000fffe0ff */
[----:B------:R-:W-:Y:S02]  /*3f20*/  @P3 MOV R11, R20 ;  /* 0x00000014000b3202 */ /* 0x000fe40000000f00 */
[----:B------:R-:W-:Y:S01]  /*3f30*/  @P3 LOP3.LUT R10, R21, 0xffff, RZ, 0xc0, !PT ;  /* 0x0000ffff150a3812 */ /* 0x000fe200078ec0ff */
[----:B--2---:R-:W-:Y:S06]  /*3f40*/  @!P0 BRA `(.L_x_68) ;  /* 0x0000000000a48947 */ /* 0x004fec0003800000 */
[-C--:B-1----:R-:W-:Y:S01]  /*3f50*/  IMAD.HI.U32 R0, R19, R7.reuse, RZ ;  /* 0x0000000713007227 */ /* 0x082fe200078e00ff */
[----:B------:R-:W-:Y:S02]  /*3f60*/  ISETP.NE.AND P0, PT, R6, 0x1, PT ;  /* 0x000000010600780c */ /* 0x000fe40003f05270 */
[----:B------:R-:W-:Y:S01]  /*3f70*/  ISETP.NE.AND P2, PT, R26, 0x1, PT ;  /* 0x000000011a00780c */ /* 0x000fe20003f45270 */
[----:B----4-:R-:W-:Y:S01]  /*3f80*/  IMAD.HI.U32 R9, R24, R16, RZ ;  /* 0x0000001018097227 */ /* 0x010fe200078e00ff */
[----:B------:R-:W-:Y:S02]  /*3f90*/  SHF.R.U32.HI R0, RZ, R18, R0 ;  /* 0x00000012ff007219 */ /* 0x000fe40000011600 */
[----:B------:R-:W-:Y:S01]  /*3fa0*/  ISETP.NE.AND P4, PT, R3, 0x1, PT ;  /* 0x000000010300780c */ /* 0x000fe20003f85270 */
[----:B------:R-:W-:Y:S01]  /*3fb0*/  IMAD.HI.U32 R13, R10, R7, RZ ;  /* 0x000000070a0d7227 */ /* 0x000fe200078e00ff */
[----:B------:R-:W-:Y:S02]  /*3fc0*/  SHF.R.U32.HI R9, RZ, R17, R9 ;  /* 0x00000011ff097219 */ /* 0x000fe40000011609 */
[----:B------:R-:W-:Y:S01]  /*3fd0*/  SEL R0, R19, R0, !P0 ;  /* 0x0000000013007207 */ /* 0x000fe20004000000 */
[----:B------:R-:W-:Y:S01]  /*3fe0*/  IMAD.HI.U32 R12, R11, R16, RZ ;  /* 0x000000100b0c7227 */ /* 0x000fe200078e00ff */
[----:B------:R-:W-:Y:S03]  /*3ff0*/  SEL R9, R24, R9, !P4 ;  /* 0x0000000918097207 */ /* 0x000fe60006000000 */
[-C--:B------:R-:W-:Y:S01]  /*4000*/  IMAD.HI.U32 R8, R0, R4.reuse, RZ ;  /* 0x0000000400087227 */ /* 0x080fe200078e00ff */
[----:B------:R-:W-:Y:S03]  /*4010*/  SHF.R.U32.HI R12, RZ, R17, R12 ;  /* 0x00000011ff0c7219 */ /* 0x000fe6000001160c */
[----:B------:R-:W-:Y:S01]  /*4020*/  IMAD.HI.U32 R2, R9, R4, RZ ;  /* 0x0000000409027227 */ /* 0x000fe200078e00ff */
[-C--:B------:R-:W-:Y:S02]  /*4030*/  @P2 SHF.R.U32.HI R0, RZ, R5.reuse, R8 ;  /* 0x00000005ff002219 */ /* 0x080fe40000011608 */
[----:B------:R-:W-:Y:S02]  /*4040*/  SHF.R.U32.HI R8, RZ, R18, R13 ;  /* 0x00000012ff087219 */ /* 0x000fe4000001160d */
[----:B------:R-:W-:Y:S01]  /*4050*/  @P2 SHF.R.U32.HI R9, RZ, R5, R2 ;  /* 0x00000005ff092219 */ /* 0x000fe20000011602 */
[----:B------:R-:W-:Y:S01]  /*4060*/  IMAD R0, R26, R0, RZ ;  /* 0x000000001a007224 */ /* 0x000fe200078e02ff */
[----:B------:R-:W-:Y:S02]  /*4070*/  SEL R8, R10, R8, !P0 ;  /* 0x000000080a087207 */ /* 0x000fe40004000000 */
[----:B------:R-:W-:Y:S01]  /*4080*/  SEL R2, R11, R12, !P4 ;  /* 0x0000000c0b027207 */ /* 0x000fe20006000000 */
[----:B------:R-:W-:Y:S01]  /*4090*/  IMAD R12, R26, R9, RZ ;  /* 0x000000091a0c7224 */ /* 0x000fe200078e02ff */
[C---:B------:R-:W-:Y:S01]  /*40a0*/  ISETP.GE.AND P0, PT, R8.reuse, R0, PT ;  /* 0x000000000800720c */ /* 0x040fe20003f06270 */
[----:B------:R-:W-:Y:S03]  /*40b0*/  IMAD.HI.U32 R0, R8, R4, RZ ;  /* 0x0000000408007227 */ /* 0x000fe600078e00ff */
[----:B------:R-:W-:Y:S02]  /*40c0*/  ISETP.GE.OR P0, PT, R2, R12, P0 ;  /* 0x0000000c0200720c */ /* 0x000fe40000706670 */
[-C--:B------:R-:W-:Y:S04]  /*40d0*/  SHF.R.U32.HI R0, RZ, R5.reuse, R0 ;  /* 0x00000005ff007219 */ /* 0x080fe80000011600 */
[----:B------:R-:W-:Y:S05]  /*40e0*/  SEL R13, R8, R0, !P2 ;  /* 0x00000000080d7207 */ /* 0x000fea0005000000 */
[----:B------:R-:W-:Y:S02]  /*40f0*/  IMAD.MOV R12, RZ, RZ, -R13 ;  /* 0x000000ffff0c7224 */ /* 0x000fe400078e0a0d */
[----:B------:R-:W-:Y:S04]  /*4100*/  @!P0 IMAD.HI.U32 R0, R2, R4, RZ ;  /* 0x0000000402008227 */ /* 0x000fe800078e00ff */
[----:B------:R-:W-:Y:S01]  /*4110*/  IMAD R12, R26, R12, R8 ;  /* 0x0000000c1a0c7224 */ /* 0x000fe200078e0208 */
[----:B------:R-:W-:Y:S04]  /*4120*/  @!P0 SHF.R.U32.HI R0, RZ, R5, R0 ;  /* 0x00000005ff008219 */ /* 0x000fe80000011600 */
[----:B------:R-:W-:Y:S04]  /*4130*/  @!P0 SEL R0, R2, R0, !P2 ;  /* 0x0000000002008207 */ /* 0x000fe80005000000 */
[----:B------:R-:W-:Y:S01]  /*4140*/  @!P0 IADD3 R13, PT, PT, R13, -R0, RZ ;  /* 0x800000000d0d8210 */ /* 0x000fe20007ffe0ff */
[----:B------:R-:W-:Y:S01]  /*4150*/  @!P0 IMAD R0, R9, R12, R0 ;  /* 0x0000000c09008224 */ /* 0x000fe200078e0200 */
[----:B------:R-:W-:Y:S01]  /*4160*/  IADD3 R9, PT, PT, -R8, RZ, RZ ;  /* 0x000000ff08097210 */ /* 0x000fe20007ffe1ff */
[--C-:B------:R-:W-:Y:S02]  /*4170*/  IMAD.MOV R12, RZ, RZ, -R2.reuse ;  /* 0x000000ffff0c7224 */ /* 0x100fe400078e0a02 */
[----:B------:R-:W-:Y:S02]  /*4180*/  @!P0 IMAD R8, R13, R26, R2 ;  /* 0x0000001a0d088224 */ /* 0x000fe400078e0202 */
[----:B------:R-:W-:Y:S02]  /*4190*/  @!P0 IMAD.MOV.U32 R2, RZ, RZ, R0 ;  /* 0x000000ffff028224 */ /* 0x000fe400078e0000 */
[----:B------:R-:W-:Y:S02]  /*41a0*/  IMAD R11, R3, R12, R11 ;  /* 0x0000000c030b7224 */ /* 0x000fe400078e020b */
[----:B------:R-:W-:Y:S02]  /*41b0*/  IMAD R10, R6, R9, R10 ;  /* 0x00000009060a7224 */ /* 0x000fe400078e020a */
[----:B------:R-:W-:Y:S02]  /*41c0*/  IMAD R11, R2, R3, R11 ;  /* 0x00000003020b7224 */ /* 0x000fe400078e020b */
[----:B------:R-:W-:Y:S02]  /*41d0*/  IMAD R10, R8, R6, R10 ;  /* 0x00000006080a7224 */ /* 0x000fe400078e020a */
.L_x_68:
[----:B------:R-:W-:Y:S05]  /*41e0*/  BRA.U UP1, `(.L_x_69) ;  /* 0x0000000101107547 */ /* 0x000fea000b800000 */
[----:B------:R-:W-:Y:S04]  /*41f0*/  MOV R2, UR6 ;  /* 0x0000000600027c02 */ /* 0x000fe80008000f00 */
[----:B------:R-:W-:Y:S04]  /*4200*/  SHF.L.U32 R2, R2, 0x1f, RZ ;  /* 0x0000001f02027819 */ /* 0x000fe800000006ff */
[----:B------:R-:W2:Y:S02]  /*4210*/  SYNCS.PHASECHK.TRANS64.TRYWAIT P0, [UR7+0x78], R2 ;  /* 0x00007802ff0075a7 */ /* 0x000ea40008001107 */
[----:B--2---:R-:W-:Y:S05]  /*4220*/  @!P0 BRA `(.L_x_70) ;  /* 0x0000004000408947 */ /* 0x004fea0003800000 */
.L_x_69:
[----:B------:R-:W-:Y:S02]  /*4230*/  R2UR UR35, R15 ;  /* 0x000000000f2372ca */ /* 0x000fe400000e0000 */
[----:B------:R-:W-:Y:S02]  /*4240*/  R2UR UR34, R14 ;  /* 0x000000000e2272ca */ /* 0x000fe400000e0000 */
[----:B------:R-:W-:Y:S02]  /*4250*/  ISETP.NE.U32.AND P2, PT, RZ, UR4, PT ;  /* 0x00000004ff007c0c */ /* 0x000fe4000bf45070 */
[----:B------:R-:W-:Y:S02]  /*4260*/  SHF.L.U32 R14, R30, 0x1f, RZ ;  /* 0x0000001f1e0e7819 */ /* 0x000fe400000006ff */
[----:B------:R-:W-:Y:S05]  /*4270*/  ISETP.NE.AND.EX P2, PT, RZ, UR5, PT, P2 ;  /* 0x00000005ff007c0c */ /* 0x000fea000bf45320 */
[----:B------:R-:W-:Y:S02]  /*4280*/  USHF.L.U32 UR35, UR35, 0x6, URZ ;  /* 0x0000000623237899 */ /* 0x000fe400080006ff */
[----:B------:R-:W-:Y:S01]  /*4290*/  USHF.L.U32 UR34, UR34, 0x7, URZ ;  /* 0x0000000722227899 */ /* 0x000fe200080006ff */
[----:B------:R-:W-:Y:S11]  /*42a0*/  BRA.U !UP3, `(.L_x_71) ;  /* 0x000000010b347547 */ /* 0x000ff6000b800000 */
[----:B------:R-:W-:Y:S01]  /*42b0*/  UPLOP3.LUT UP0, UPT, UPT, UPT, UP2, 0x80, 0x8 ;  /* 0x000000000008789c */ /* 0x000fe20003f0f020 */
[----:B--2---:R-:W-:Y:S02]  /*42c0*/  HFMA2 R0, -RZ, RZ, 0, 5.9604644775390625e-08 ;  /* 0x00000001ff007431 */ /* 0x004fe400000001ff */
[----:B------:R-:W-:Y:S03]  /*42d0*/  IMAD.MOV.U32 R64, RZ, RZ, 0x1 ;  /* 0x00000001ff407424 */ /* 0x000fe600078e00ff */
[----:B------:R-:W-:Y:S05]  /*42e0*/  PLOP3.LUT P0, PT, PT, PT, UP0, 0x80, 0x8 ;  /* 0x000000000008781c */ /* 0x000fea0003f0f008 */
[----:B------:R-:W2:Y:S01]  /*42f0*/  @UP0 LDCU.64 UR10, c[0x0][0x888] ;  /* 0x00011100ff0a07ac */ /* 0x000ea20008000a00 */
[----:B------:R-:W-:Y:S07]  /*4300*/  @UP0 UIMAD UR8, UR36, UR4, URZ ;  /* 0x00000004240802a4 */ /* 0x000fee000f8e02ff */
[----:B------:R-:W-:Y:S01]  /*4310*/  @!P0 PRMT R64, R0, 0x7610, R64 ;  /* 0x0000761000408816 */ /* 0x000fe20000000040 */
[----:B--2---:R-:W-:Y:S03]  /*4320*/  @UP0 UIMAD.WIDE UR10, UR8, 0x4, UR10 ;  /* 0x00000004080a08a5 */ /* 0x004fe6000f8e020a */
[----:B------:R-:W2:Y:S03]  /*4330*/  @!UP0 LDCU UR8, c[0x0][0x880] ;  /* 0x00011000ff0887ac */ /* 0x000ea60008000800 */
[----:B------:R-:W-:Y:S01]  /*4340*/  IMAD.U32 R8, RZ, RZ, UR10 ;  /* 0x0000000aff087e24 */ /* 0x000fe2000f8e00ff */
[----:B------:R-:W-:Y:S05]  /*4350*/  MOV R9, UR11 ;  /* 0x0000000b00097c02 */ /* 0x000fea0008000f00 */
[----:B------:R3:W5:Y:S02]  /*4360*/  @P0 LDG.E R35, desc[UR46][R8.64] ;  /* 0x0000002e08230981 */ /* 0x000764000c1e1900 */
[----:B--23--:R-:W-:Y:S07]  /*4370*/  @!P0 IMAD.U32 R35, RZ, RZ, UR8 ;  /* 0x00000008ff238e24 */ /* 0x00cfee000f8e00ff */
.L_x_71:
[----:B-----5:R-:W-:Y:S01]  /*4380*/  @!P2 FSETP.EQ.AND P0, PT, R35, RZ, PT ;  /* 0x000000ff2300a20b */ /* 0x020fe20003f02000 */
[----:B------:R-:W-:Y:S01]  /*4390*/  @!UPT UIADD3 URZ, UPT, UPT, URZ, URZ, URZ ;  /* 0x000000fffffff290 */ /* 0x000fe2000fffe0ff */
[----:B------:R-:W-:Y:S11]  /*43a0*/  @!P2 BRA `(.L_x_72) ;  /* 0x000000000014a947 */ /* 0x000ff60003800000 */
[----:B------:R-:W-:Y:S02]  /*43b0*/  LOP3.LUT P2, RZ, R64, 0xff, RZ, 0xc0, !PT ;  /* 0x000000ff40ff7812 */ /* 0x000fe4000784c0ff */
[----:B------:R-:W-:Y:S04]  /*43c0*/  PLOP3.LUT P0, PT, PT, PT, UP0, 0x80, 0x8 ;  /* 0x000000000008781c */ /* 0x000fe80003f0f008 */
[----:B------:R-:W-:Y:S07]  /*43d0*/  PLOP3.LUT P0, PT, P0, PT, PT, 0x8, 0x80 ;  /* 0x000000000080781c */ /* 0x000fee000070e170 */
[----:B------:R-:W-:Y:S11]  /*43e0*/  @P2 FSETP.EQ.AND P0, PT, R35, RZ, PT ;  /* 0x000000ff2300220b */ /* 0x000ff60003f02000 */
[----:B------:R-:W-:Y:S02]  /*43f0*/  @!UPT UIADD3 URZ, UPT, UPT, URZ, URZ, URZ ;  /* 0x000000fffffff290 */ /* 0x000fe4000fffe0ff */
.L_x_72:
[----:B------:R-:W3:Y:S01]  /*4400*/  SYNCS.PHASECHK.TRANS64.TRYWAIT P2, [UR7+0x50], R14 ;  /* 0x0000500eff0075a7 */ /* 0x000ee20008041107 */
[----:B------:R-:W-:Y:S04]  /*4410*/  ELECT P4, URZ, PT ;  /* 0x0000000000ff782f */ /* 0x000fe80003880000 */
[----:B------:R-:W-:Y:S11]  /*4420*/  PLOP3.LUT P4, PT, P0, P4, PT, 0xf2, 0x2f ;  /* 0x00000000002f781c */ /* 0x000ff60000789e72 */
[----:B------:R-:W-:Y:S02]  /*4430*/  @!UPT UIADD3 URZ, UPT, UPT, URZ, URZ, URZ ;  /* 0x000000fffffff290 */ /* 0x000fe4000fffe0ff */
[----:B-1----:R-:W-:Y:S05]  /*4440*/  @!P4 IADD3 R8, P0, PT, R32, 0x580, RZ ;  /* 0x000005802008c810 */ /* 0x002fea0007f1e0ff */
[----:B--2---:R-:W-:Y:S01]  /*4450*/  @!P4 IMAD.X R2, RZ, RZ, R33, P0 ;  /* 0x000000ffff02c224 */ /* 0x004fe200000e0621 */
[----:B---3--:R-:W-:Y:S07]  /*4460*/  @!P2 BRA `(.L_x_73) ;  /* 0x0000003c00c8a947 */ /* 0x008fee0003800000 */
.L_x_158:
[----:B------:R-:W-:Y:S01]  /*4470*/  @!P4 R2UR UR8, R2 ;  /* 0x000000000208c2ca */ /* 0x000fe200000e0000 */
[----:B------:R-:W-:Y:S01]  /*4480*/  VOTEU.ALL UP1, P4 ;  /* 0x0000000000ff7886 */ /* 0x000fe20002020000 */
[----:B------:R-:W-:Y:S01]  /*4490*/  @!P4 R2UR UR9, R8 ;  /* 0x000000000809c2ca */ /* 0x000fe200000e0000 */
[----:B-1----:R-:W-:Y:S01]  /*44a0*/  @!P4 IMAD.MOV.U32 R0, RZ, RZ, 0x2000 ;  /* 0x00002000ff00c424 */ /* 0x002fe200078e00ff */
[----:B------:R-:W-:Y:S01]  /*44b0*/  UMOV UR10, 0x0 ;  /* 0x00000000000a7882 */ /* 0x000fe20000000000 */
[----:B------:R-:W-:Y:S01]  /*44c0*/  UMOV UR11, 0x10000000 ;  /* 0x10000000000b7882 */ /* 0x000fe20000000000 */
[----:B------:R-:W-:Y:S01]  /*44d0*/  @!UP1 UIADD3 UR32, UPT, UPT, UR7, 0x400, URZ ;  /* 0x0000040007209890 */ /* 0x000fe2000fffe0ff */
[----:B------:R-:W-:Y:S06]  /*44e0*/  VOTEU.ALL UP1, P4 ;  /* 0x0000000000ff7886 */ /* 0x000fec0002020000 */
[----:B------:R-:W-:Y:S01]  /*44f0*/  IMAD.U32 R9, RZ, RZ, UR8 ;  /* 0x00000008ff097e24 */ /* 0x000fe2000f8e00ff */
[----:B------:R-:W-:Y:S01]  /*4500*/  UPRMT UR8, UR37, 0x654, UR33 ;  /* 0x0000065425087896 */ /* 0x000fe20008000021 */
[----:B------:R-:W-:Y:S03]  /*4510*/  IMAD.U32 R8, RZ, RZ, UR9 ;  /* 0x00000009ff087e24 */ /* 0x000fe6000f8e00ff */
[----:B------:R-:W-:Y:S02]  /*4520*/  @!P4 R2UR UR15, R9 ;  /* 0x00000000090fc2ca */ /* 0x000fe400000e0000 */
[----:B------:R-:W-:Y:S02]  /*4530*/  @!P4 R2UR UR14, R8 ;  /* 0x00000000080ec2ca */ /* 0x000fe400000e0000 */
[----:B------:R-:W-:Y:S05]  /*4540*/  @!P4 IADD3 R8, P0, PT, R32, 0x580, RZ ;  /* 0x000005802008c810 */ /* 0x000fea0007f1e0ff */
[----:B------:R-:W-:Y:S06]  /*4550*/  @!P4 IMAD.X R2, RZ, RZ, R33, P0 ;  /* 0x000000ffff02c224 */ /* 0x000fec00000e0621 */
[----:B------:R1:W-:Y:S01]  /*4560*/  @!UP1 UTMALDG.3D [UR32], [UR14], desc[UR10] ;  /* 0x00000a200e0095b4 */ /* 0x0003e20008011000 */
[----:B------:R1:W-:Y:S01]  /*4570*/  @!P4 SYNCS.ARRIVE.TRANS64.RED.A0TR RZ, [UR7+0x30], R0 ;  /* 0x00003000ffffc9a7 */ /* 0x0003e20008300407 */
[----:B------:R-:W-:Y:S01]  /*4580*/  SYNCS.ARRIVE.TRANS64.RED.A1T0 RZ, [UR8], RZ ;  /* 0x000000ffffff79a7 */ /* 0x000fe20008100408 */
[----:B------:R-:W2:Y:S02]  /*4590*/  SYNCS.PHASECHK.TRANS64.TRYWAIT P2, [UR7+0x58], R14 ;  /* 0x0000580eff0075a7 */ /* 0x000ea40008041107 */
[----:B-12---:R-:W-:Y:S05]  /*45a0*/  @!P2 BRA `(.L_x_74) ;  /* 0x0000003c0090a947 */ /* 0x006fea0003800000 */
.L_x_160:
[----:B------:R-:W-:Y:S01]  /*45b0*/  @!P4 R2UR UR8, R2 ;  /* 0x000000000208c2ca */ /* 0x000fe200000e0000 */
[----:B------:R-:W-:Y:S01]  /*45c0*/  VOTEU.ALL UP1, P4 ;  /* 0x0000000000ff7886 */ /* 0x000fe20002020000 */
[----:B------:R-:W-:Y:S01]  /*45d0*/  @!P4 R2UR UR9, R8 ;  /* 0x000000000809c2ca */ /* 0x000fe200000e0000 */
[----:B-1----:R-:W-:Y:S01]  /*45e0*/  @!P4 IMAD.MOV.U32 R0, RZ, RZ, 0x2000 ;  /* 0x00002000ff00c424 */ /* 0x002fe200078e00ff */
[----:B------:R-:W-:Y:S01]  /*45f0*/  UMOV UR10, 0x0 ;  /* 0x00000000000a7882 */ /* 0x000fe20000000000 */
[----:B------:R-:W-:Y:S01]  /*4600*/  UMOV UR11, 0x10000000 ;  /* 0x10000000000b7882 */ /* 0x000fe20000000000 */
[----:B------:R-:W-:Y:S02]  /*4610*/  @!UP1 UIADD3 UR26, UPT, UPT, UR34, 0x20, URZ ;  /* 0x00000020221a9890 */ /* 0x000fe4000fffe0ff */
[----:B------:R-:W-:Y:S01]  /*4620*/  @!UP1 UIADD3 UR24, UPT, UPT, UR7, 0x2400, URZ ;  /* 0x0000240007189890 */ /* 0x000fe2000fffe0ff */
[----:B------:R-:W-:Y:S01]  /*4630*/  VOTEU.ALL UP1, P4 ;  /* 0x0000000000ff7886 */ /* 0x000fe20002020000 */
[----:B------:R-:W-:Y:S01]  /*4640*/  UMOV UR27, UR35 ;  /* 0x00000023001b7c82 */ /* 0x000fe20008000000 */
[----:B------:R-:W-:Y:S02]  /*4650*/  UMOV UR28, UR36 ;  /* 0x00000024001c7c82 */ /* 0x000fe40008000000 */
        /* <DEDUP_REMOVED lines=12> */
.L_x_162:
[----:B------:R-:W2:Y:S01]  /*4720*/  LDC.64 R12, c[0x0][0xb18] ;  /* 0x0002c600ff0c7b82 */ /* 0x000ea20000000a00 */
[----:B------:R-:W-:Y:S01]  /*4730*/  @!P4 R2UR UR8, R2 ;  /* 0x000000000208c2ca */ /* 0x000fe200000e0000 */
[----:B------:R-:W-:Y:S01]  /*4740*/  VOTEU.ALL UP1, P4 ;  /* 0x0000000000ff7886 */ /* 0x000fe20002020000 */
[----:B------:R-:W-:Y:S01]  /*4750*/  @!P4 R2UR UR9, R8 ;  /* 0x000000000809c2ca */ /* 0x000fe200000e0000 */
[----:B-1----:R-:W-:Y:S01]  /*4760*/  @!P4 IMAD.MOV.U32 R0, RZ, RZ, 0x2000 ;  /* 0x00002000ff00c424 */ /* 0x002fe200078e00ff */
[----:B------:R-:W-:Y:S03]  /*4770*/  UMOV UR10, 0x0 ;  /* 0x00000000000a7882 */ /* 0x000fe60000000000 */
[----:B------:R-:W1:Y:S01]  /*4780*/  @!P1 LDC R2, c[0x0][0xb0c] ;  /* 0x0002c300ff029b82 */ /* 0x000e620000000800 */
[----:B------:R-:W-:Y:S01]  /*4790*/  @!UP1 UIADD3 UR18, UPT, UPT, UR34, 0x40, URZ ;  /* 0x0000004022129890 */ /* 0x000fe2000fffe0ff */
[----:B------:R-:W-:Y:S01]  /*47a0*/  @P3 SHF.R.U32.HI R27, RZ, 0x10, R21 ;  /* 0x00000010ff1b3819 */ /* 0x000fe20000011615 */
[----:B------:R-:W-:Y:S01]  /*47b0*/  @!UP1 UIADD3 UR16, UPT, UPT, UR7, 0x4400, URZ ;  /* 0x0000440007109890 */ /* 0x000fe2000fffe0ff */
[----:B------:R-:W-:Y:S01]  /*47c0*/  VIADD R29, R29, 0x1 ;  /* 0x000000011d1d7836 */ /* 0x000fe20000000000 */
[----:B------:R-:W-:Y:S01]  /*47d0*/  VOTEU.ALL UP1, P4 ;  /* 0x0000000000ff7886 */ /* 0x000fe20002020000 */
[----:B------:R-:W-:Y:S01]  /*47e0*/  UMOV UR11, 0x10000000 ;  /* 0x10000000000b7882 */ /* 0x000fe20000000000 */
[----:B------:R-:W-:Y:S01]  /*47f0*/  UMOV UR19, UR35 ;  /* 0x0000002300137c82 */ /* 0x000fe20008000000 */
[----:B------:R-:W-:Y:S01]  /*4800*/  IMAD.U32 R9, RZ, RZ, UR8 ;  /* 0x00000008ff097e24 */ /* 0x000fe2000f8e00ff */
[----:B------:R-:W-:Y:S01]  /*4810*/  UMOV UR20, UR36 ;  /* 0x0000002400147c82 */ /* 0x000fe20008000000 */
[----:B------:R-:W-:Y:S01]  /*4820*/  IMAD.U32 R8, RZ, RZ, UR9 ;  /* 0x00000009ff087e24 */ /* 0x000fe2000f8e00ff */
[----:B------:R-:W-:Y:S02]  /*4830*/  UPRMT UR8, UR37, 0x654, UR17 ;  /* 0x0000065425087896 */ /* 0x000fe40008000011 */
[----:B------:R-:W-:Y:S02]  /*4840*/  @!P4 R2UR UR15, R9 ;  /* 0x00000000090fc2ca */ /* 0x000fe400000e0000 */
[----:B------:R-:W-:Y:S02]  /*4850*/  @!P4 R2UR UR14, R8 ;  /* 0x00000000080ec2ca */ /* 0x000fe400000e0000 */
[----:B------:R-:W3:Y:S11]  /*4860*/  LDC.64 R8, c[0x0][0xb10] ;  /* 0x0002c400ff087b82 */ /* 0x000ef60000000a00 */
[----:B------:R1:W-:Y:S01]  /*4870*/  @!UP1 UTMALDG.3D [UR16], [UR14], desc[UR10] ;  /* 0x00000a100e0095b4 */ /* 0x0003e20008011000 */
[----:B------:R5:W-:Y:S01]  /*4880*/  @!P4 SYNCS.ARRIVE.TRANS64.RED.A0TR RZ, [UR7+0x40], R0 ;  /* 0x00004000ffffc9a7 */ /* 0x000be20008300407 */
[C---:B---3--:R-:W-:Y:S01]  /*4890*/  @!P1 IMAD.HI.U32 R8, R11.reuse, R8, RZ ;  /* 0x000000080b089227 */ /* 0x048fe200078e00ff */
[----:B--2---:R-:W-:Y:S02]  /*48a0*/  @!P1 ISETP.NE.AND P0, PT, R12, 0x1, PT ;  /* 0x000000010c00980c */ /* 0x004fe40003f05270 */
[----:B-1----:R-:W-:Y:S01]  /*48b0*/  @!P1 ISETP.NE.AND P2, PT, R2, 0x1, PT ;  /* 0x000000010200980c */ /* 0x002fe20003f45270 */
[----:B------:R-:W-:Y:S01]  /*48c0*/  SYNCS.ARRIVE.TRANS64.RED.A1T0 RZ, [UR8], RZ ;  /* 0x000000ffffff79a7 */ /* 0x000fe20008100408 */
[C---:B------:R-:W-:Y:S01]  /*48d0*/  @!P1 IMAD.HI.U32 R13, R10.reuse, R13, RZ ;  /* 0x0000000d0a0d9227 */ /* 0x040fe200078e00ff */
[----:B------:R-:W-:Y:S04]  /*48e0*/  @!P1 SHF.R.U32.HI R8, RZ, R9, R8 ;  /* 0x00000009ff089219 */ /* 0x000fe80000011608 */
[----:B------:R-:W-:Y:S01]  /*48f0*/  @!P1 SEL R8, R11, R8, !P2 ;  /* 0x000000080b089207 */ /* 0x000fe20005000000 */
[----:B------:R-:W1:Y:S01]  /*4900*/  SYNCS.PHASECHK.TRANS64.TRYWAIT P5, [UR7+0x68], R14 ;  /* 0x0000680eff0075a7 */ /* 0x000e6200080a1107 */
[----:B-----5:R-:W2:Y:S02]  /*4910*/  @!P1 LDC R0, c[0x0][0xb20] ;  /* 0x0002c800ff009b82 */ /* 0x020ea40000000800 */
[----:B--2---:R-:W-:Y:S04]  /*4920*/  @!P1 SHF.R.U32.HI R0, RZ, R0, R13 ;  /* 0x00000000ff009219 */ /* 0x004fe8000001160d */
[----:B------:R-:W-:Y:S05]  /*4930*/  @!P1 SEL R9, R10, R0, !P0 ;  /* 0x000000000a099207 */ /* 0x000fea0004000000 */
[----:B------:R-:W-:Y:S02]  /*4940*/  @!P1 IMAD.IADD R0, R9, 0x1, -R8 ;  /* 0x0000000109009824 */ /* 0x000fe400078e0a08 */
[----:B------:R-:W-:Y:S02]  /*4950*/  @!P1 IMAD.IADD R8, R8, 0x1, -R9 ;  /* 0x0000000108089824 */ /* 0x000fe400078e0a09 */
[----:B------:R-:W-:Y:S02]  /*4960*/  @!P1 IMAD R11, R0, R2, R11 ;  /* 0x00000002000b9224 */ /* 0x000fe400078e020b */
[----:B------:R-:W-:Y:S01]  /*4970*/  @!P1 IMAD R10, R8, R12, R10 ;  /* 0x0000000c080a9224 */ /* 0x000fe200078e020a */
[----:B-1----:R-:W-:Y:S06]  /*4980*/  @!P5 BRA `(.L_x_76) ;  /* 0x0000003800c8d947 */ /* 0x002fec0003800000 */
.L_x_164:
[----:B------:R-:W-:Y:S01]  /*4990*/  @!P4 IADD3 R2, P0, PT, R32, 0x580, RZ ;  /* 0x000005802002c810 */ /* 0x000fe20007f1e0ff */
[----:B------:R-:W-:Y:S01]  /*49a0*/  VOTEU.ALL UP1, P4 ;  /* 0x0000000000ff7886 */ /* 0x000fe20002020000 */
[----:B------:R-:W-:Y:S01]  /*49b0*/  UMOV UR18, 0x0 ;  /* 0x0000000000127882 */ /* 0x000fe20000000000 */
[----:B------:R-:W-:Y:S01]  /*49c0*/  UMOV UR19, 0x10000000 ;  /* 0x1000000000137882 */ /* 0x000fe20000000000 */
[----:B------:R-:W-:Y:S01]  /*49d0*/  @!P4 R2UR UR9, R2 ;  /* 0x000000000209c2ca */ /* 0x000fe200000e0000 */
[----:B-1----:R-:W-:Y:S01]  /*49e0*/  @!P4 IMAD.X R0, RZ, RZ, R33, P0 ;  /* 0x000000ffff00c224 */ /* 0x002fe200000e0621 */
[----:B------:R-:W-:Y:S01]  /*49f0*/  @!UP1 UIADD3 UR10, UPT, UPT, UR34, 0x60, URZ ;  /* 0x00000060220a9890 */ /* 0x000fe2000fffe0ff */
[----:B------:R-:W-:Y:S01]  /*4a00*/  ISETP.NE.AND P0, PT, R29, 0x2, PT ;  /* 0x000000021d00780c */ /* 0x000fe20003f05270 */
[----:B------:R-:W-:Y:S01]  /*4a10*/  UMOV UR11, UR35 ;  /* 0x00000023000b7c82 */ /* 0x000fe20008000000 */
[----:B------:R-:W-:Y:S01]  /*4a20*/  UMOV UR12, UR36 ;  /* 0x00000024000c7c82 */ /* 0x000fe20008000000 */
[----:B------:R-:W-:Y:S01]  /*4a30*/  @!P4 R2UR UR8, R0 ;  /* 0x000000000008c2ca */ /* 0x000fe200000e0000 */
[----:B------:R-:W-:Y:S01]  /*4a40*/  IMAD.IADD R14, R10, 0x1, R62 ;  /* 0x000000010a0e7824 */ /* 0x000fe200078e023e */
[----:B------:R-:W-:Y:S01]  /*4a50*/  @P3 R2UR UR36, R27 ;  /* 0x000000001b2432ca */ /* 0x000fe200000e0000 */
[----:B------:R-:W-:Y:S01]  /*4a60*/  IMAD.IADD R15, R11, 0x1, R63 ;  /* 0x000000010b0f7824 */ /* 0x000fe200078e023f */
[----:B------:R-:W-:Y:S02]  /*4a70*/  SEL R0, RZ, 0x1, P0 ;  /* 0x00000001ff007807 */ /* 0x000fe40000000000 */
[----:B------:R-:W-:Y:S01]  /*4a80*/  LOP3.LUT R30, R30, 0x1, RZ, 0x3c, !PT ;  /* 0x000000011e1e7812 */ /* 0x000fe200078e3cff */
[----:B------:R-:W-:Y:S01]  /*4a90*/  IMAD.U32 R8, RZ, RZ, UR9 ;  /* 0x00000009ff087e24 */ /* 0x000fe2000f8e00ff */
[----:B------:R-:W-:Y:S01]  /*4aa0*/  @!UP1 UIADD3 UR9, UPT, UPT, UR7, 0x48, URZ ;  /* 0x0000004807099890 */ /* 0x000fe2000fffe0ff */
[----:B------:R-:W-:Y:S02]  /*4ab0*/  LOP3.LUT R28, R28, R0, RZ, 0x3c, !PT ;  /* 0x000000001c1c7212 */ /* 0x000fe400078e3cff */
[----:B------:R-:W-:Y:S02]  /*4ac0*/  SEL R29, R29, RZ, P0 ;  /* 0x000000ff1d1d7207 */ /* 0x000fe40000000000 */
[----:B------:R-:W-:Y:S01]  /*4ad0*/  IMAD.U32 R9, RZ, RZ, UR8 ;  /* 0x00000008ff097e24 */ /* 0x000fe2000f8e00ff */
[----:B------:R-:W-:Y:S01]  /*4ae0*/  @!P4 R2UR UR14, R8 ;  /* 0x00000000080ec2ca */ /* 0x000fe200000e0000 */
[----:B------:R-:W-:Y:S01]  /*4af0*/  @!UP1 UIADD3 UR8, UPT, UPT, UR7, 0x6400, URZ ;  /* 0x0000640007089890 */ /* 0x000fe2000fffe0ff */
[----:B------:R-:W-:Y:S02]  /*4b00*/  VOTEU.ALL UP1, P4 ;  /* 0x0000000000ff7886 */ /* 0x000fe40002020000 */
[----:B------:R-:W-:Y:S11]  /*4b10*/  @!P4 R2UR UR15, R9 ;  /* 0x00000000090fc2ca */ /* 0x000ff600000e0000 */
[----:B------:R-:W-:Y:S02]  /*4b20*/  @!UPT UIADD3 URZ, UPT, UPT, URZ, URZ, URZ ;  /* 0x000000fffffff290 */ /* 0x000fe4000fffe0ff */
[----:B------:R2:W-:Y:S01]  /*4b30*/  @!UP1 UTMALDG.3D [UR8], [UR14], desc[UR18] ;  /* 0x000012080e0095b4 */ /* 0x0005e20008011000 */
[----:B------:R2:W-:Y:S01]  /*4b40*/  @!P4 SYNCS.ARRIVE.TRANS64.RED.A0TR RZ, [UR7+0x48], R25 ;  /* 0x00004819ffffc9a7 */ /* 0x0005e20008300407 */
[----:B------:R-:W-:Y:S01]  /*4b50*/  UPLOP3.LUT UP1, UPT, UPT, UPT, UPT, 0x80, 0x8 ;  /* 0x000000000008789c */ /* 0x000fe20003f2f070 */
[----:B------:R-:W-:Y:S01]  /*4b60*/  SYNCS.ARRIVE.TRANS64.RED.A1T0 RZ, [UR13], RZ ;  /* 0x000000ffffff79a7 */ /* 0x000fe2000810040d */
[----:B------:R-:W-:Y:S09]  /*4b70*/  @P3 BRA `(.L_x_77) ;  /* 0xfffffff000a03947 */ /* 0x000ff2000383ffff */
[----:B------:R-:W-:-:S04]  /*4b80*/  SHF.L.U32 R2, R30, 0x1f, RZ ;  /* 0x0000001f1e027819 */ /* 0x000fc800000006ff */
[----:B------:R-:W1:Y:S02]  /*4b90*/  SYNCS.PHASECHK.TRANS64.TRYWAIT P0, [UR7+0x50], R2 ;  /* 0x00005002ff0075a7 */ /* 0x000e640008001107 */
[----:B-1----:R-:W-:Y:S05]  /*4ba0*/  @!P0 BRA `(.L_x_78) ;  /* 0x0000003800588947 */ /* 0x002fea0003800000 */
.L_x_166:
[----:B------:R-:W3:Y:S02]  /*4bb0*/  SYNCS.PHASECHK.TRANS64.TRYWAIT P0, [UR7+0x58], R2 ;  /* 0x00005802ff0075a7 */ /* 0x000ee40008001107 */
[----:B---3--:R-:W-:Y:S05]  /*4bc0*/  @!P0 BRA `(.L_x_79) ;  /* 0x0000003800688947 */ /* 0x008fea0003800000 */
.L_x_168:
[----:B------:R-:W3:Y:S02]  /*4bd0*/  SYNCS.PHASECHK.TRANS64.TRYWAIT P0, [UR7+0x60], R2 ;  /* 0x00006002ff0075a7 */ /* 0x000ee40008001107 */
[----:B---3--:R-:W-:Y:S05]  /*4be0*/  @!P0 BRA `(.L_x_80) ;  /* 0x0000003800788947 */ /* 0x008fea0003800000 */
.L_x_170:
[----:B-1----:R-:W-:-:S07]  /*4bf0*/  MOV R0, UR7 ;  /* 0x0000000700007c02 */ /* 0x002fce0008000f00 */
.L_x_81:
[----:B-1----:R-:W-:-:S04]  /*4c00*/  SHF.L.U32 R2, R30, 0x1f, RZ ;  /* 0x0000001f1e027819 */ /* 0x002fc800000006ff */
[----:B------:R1:W3:Y:S03]  /*4c10*/  SYNCS.PHASECHK.TRANS64.TRYWAIT P0, [R0+URZ+0x68], R2 ;  /* 0x00006802000075a7 */ /* 0x0002e600080011ff */
[----:B---3--:R-:W-:Y:S05]  /*4c20*/  @!P0 NANOSLEEP.SYNCS 0x989680 ;  /* 0x009896800000895d */ /* 0x008fea0003900000 */
[----:B------:R-:W3:Y:S02]  /*4c30*/  @!P0 SYNCS.PHASECHK.TRANS64 P0, [R0+URZ+0x68], R2 ;  /* 0x00006802000085a7 */ /* 0x000ee400080010ff */
[----:B--23--:R-:W-:Y:S05]  /*4c40*/  @P0 EXIT ;  /* 0x000000000000094d */ /* 0x00cfea0003800000 */
[----:B------:R-:W-:Y:S05]  /*4c50*/  BRA `(.L_x_81) ;  /* 0xfffffffc00e87947 */ /* 0x000fea000383ffff */
.L_x_66:
[----:B------:R-:W-:-:S06]  /*4c60*/  UISETP.GE.AND UP1, UPT, UR8, 0x4, UPT ;  /* 0x000000040800788c */ /* 0x000fcc000bf26270 */
[----:B------:R-:W-:-:S13]  /*4c70*/  PLOP3.LUT P0, PT, PT, PT, UP1, 0x80, 0x8 ;  /* 0x000000000008781c */ /* 0x000fda0003f0f018 */
[----:B------:R-:W-:Y:S05]  /*4c80*/  @!P0 EXIT ;  /* 0x000000000000894d */ /* 0x000fea0003800000 */
[----:B------:R-:W-:Y:S01]  /*4c90*/  BAR.SYNC.DEFER_BLOCKING 0x6, 0xa0 ;  /* 0x0182800000007b1d */ /* 0x000fe20000010000 */
[C---:B------:R-:W-:Y:S01]  /*4ca0*/  IMAD.SHL.U32 R4, R77.reuse, 0x20, RZ ;  /* 0x000000204d047824 */ /* 0x040fe200078e00ff */
[C---:B------:R-:W-:Y:S01]  /*4cb0*/  R2P PR, R77.reuse, 0x6 ;  /* 0x000000064d007804 */ /* 0x040fe20000000000 */
[C---:B------:R-:W-:Y:S01]  /*4cc0*/  IMAD.SHL.U32 R68, R77.reuse, 0x4, RZ ;  /* 0x000000044d447824 */ /* 0x040fe200078e00ff */
[----:B------:R-:W-:Y:S01]  /*4cd0*/  CS2R R72, SRZ ;  /* 0x0000000000487805 */ /* 0x000fe2000001ff00 */
[C---:B------:R-:W-:Y:S01]  /*4ce0*/  IMAD.U32 R32, R77.reuse, 0x10000, RZ ;  /* 0x000100004d207824 */ /* 0x040fe200078e00ff */
[----:B------:R-:W-:Y:S02]  /*4cf0*/  UMOV UR48, 0x400 ;  /* 0x0000040000307882 */ /* 0x000fe40000000000 */
[----:B------:R-:W1:Y:S01]  /*4d00*/  LDC R67, c[0x0][0x370] ;  /* 0x0000dc00ff437b82 */ /* 0x000e620000000800 */
[----:B------:R-:W-:Y:S01]  /*4d10*/  ULEA UR48, UR37, UR48, 0x18 ;  /* 0x0000003025307291 */ /* 0x000fe2000f8ec0ff */
[C---:B------:R-:W-:Y:S01]  /*4d20*/  LOP3.LUT R3, R4.reuse, 0xe0, RZ, 0xc0, !PT ;  /* 0x000000e004037812 */ /* 0x040fe200078ec0ff */
[----:B------:R-:W-:Y:S01]  /*4d30*/  IMAD.SHL.U32 R2, R77, 0x10, RZ ;  /* 0x000000104d027824 */ /* 0x000fe200078e00ff */
[----:B------:R-:W-:Y:S01]  /*4d40*/  LOP3.LUT R4, R4, 0x100, RZ, 0xc0, !PT ;  /* 0x0000010004047812 */ /* 0x000fe200078ec0ff */
[----:B------:R-:W-:Y:S01]  /*4d50*/  UIADD3 UR4, UPT, UPT, UR48, 0x400, URZ ;  /* 0x0000040030047890 */ /* 0x000fe2000fffe0ff */
[----:B------:R-:W-:Y:S01]  /*4d60*/  LOP3.LUT R68, R3, 0x1c, R68, 0xf8, !PT ;  /* 0x0000001c03447812 */ /* 0x000fe200078ef844 */
[----:B------:R-:W-:Y:S01]  /*4d70*/  IMAD.MOV.U32 R76, RZ, RZ, 0x10 ;  /* 0x00000010ff4c7424 */ /* 0x000fe200078e00ff */
[----:B------:R-:W2:Y:S01]  /*4d80*/  LDC R28, c[0x0][0xb0c] ;  /* 0x0002c300ff1c7b82 */ /* 0x000ea20000000800 */
[----:B------:R-:W-:Y:S01]  /*4d90*/  SHF.R.U32.HI R3, RZ, 0x2, R77 ;  /* 0x00000002ff037819 */ /* 0x000fe2000001164d */
[----:B------:R-:W-:Y:S01]  /*4da0*/  IMAD.MOV.U32 R75, RZ, RZ, 0x20 ;  /* 0x00000020ff4b7424 */ /* 0x000fe200078e00ff */
[----:B------:R-:W-:Y:S01]  /*4db0*/  LOP3.LUT R32, R32, 0x600000, RZ, 0xc0, !PT ;  /* 0x0060000020207812 */ /* 0x000fe200078ec0ff */
[----:B------:R-:W-:Y:S01]  /*4dc0*/  IMAD.MOV.U32 R74, RZ, RZ, 0x1 ;  /* 0x00000001ff4a7424 */ /* 0x000fe200078e00ff */
[----:B------:R-:W-:Y:S01]  /*4dd0*/  LOP3.LUT R2, R4, 0x600, R2, 0xf8, !PT ;  /* 0x0000060004027812 */ /* 0x000fe200078ef802 */
[----:B------:R-:W-:Y:S01]  /*4de0*/  IMAD.MOV.U32 R31, RZ, RZ, RZ ;  /* 0x000000ffff1f7224 */ /* 0x000fe200078e00ff */
[----:B------:R-:W-:Y:S01]  /*4df0*/  LOP3.LUT R68, R68, 0x4, R3, 0x78, !PT ;  /* 0x0000000444447812 */ /* 0x000fe200078e7803 */
[----:B------:R-:W4:Y:S01]  /*4e00*/  LDC R65, c[0x0][0xb20] ;  /* 0x0002c800ff417b82 */ /* 0x000f220000000800 */
[----:B------:R-:W3:Y:S01]  /*4e10*/  LDS R0, [UR48+0x130] ;  /* 0x00013030ff007984 */ /* 0x000ee20008000800 */
[----:B------:R-:W-:Y:S01]  /*4e20*/  LOP3.LUT R77, R77, 0x60, RZ, 0xc0, !PT ;  /* 0x000000604d4d7812 */ /* 0x000fe200078ec0ff */
[----:B------:R-:W-:Y:S01]  /*4e30*/  IMAD.MOV.U32 R80, RZ, RZ, RZ ;  /* 0x000000ffff507224 */ /* 0x000fe200078e00ff */
[----:B------:R-:W-:Y:S01]  /*4e40*/  LOP3.LUT R68, R2, R68, RZ, 0xfc, !PT ;  /* 0x0000004402447212 */ /* 0x000fe200078efcff */
[----:B------:R-:W-:Y:S01]  /*4e50*/  IMAD.U32 R70, RZ, RZ, UR4 ;  /* 0x00000004ff467e24 */ /* 0x000fe2000f8e00ff */
[----:B------:R-:W-:Y:S01]  /*4e60*/  SEL R76, R76, 0xfffffff0, !P2 ;  /* 0xfffffff04c4c7807 */ /* 0x000fe20005000000 */
[----:B------:R-:W1:Y:S01]  /*4e70*/  LDCU.64 UR52, c[0x0][0x348] ;  /* 0x00006900ff3477ac */ /* 0x000e620008000a00 */
[----:B------:R-:W1:Y:S01]  /*4e80*/  LDC R27, c[0x0][0xb30] ;  /* 0x0002cc00ff1b7b82 */ /* 0x000e620000000800 */
[----:B------:R-:W-:Y:S01]  /*4e90*/  SEL R75, R75, 0xffffffe0, !P1 ;  /* 0xffffffe04b4b7807 */ /* 0x000fe20004800000 */
[----:B------:R-:W1:Y:S01]  /*4ea0*/  LDCU.64 UR38, c[0x0][0x888] ;  /* 0x00011100ff2677ac */ /* 0x000e620008000a00 */
[----:B------:R-:W1:Y:S05]  /*4eb0*/  LDCU.64 UR44, c[0x0][0x890] ;  /* 0x00011200ff2c77ac */ /* 0x000e6a0008000a00 */
[----:B------:R-:W1:Y:S01]  /*4ec0*/  LDC.64 R60, c[0x0][0xb10] ;  /* 0x0002c400ff3c7b82 */ /* 0x000e620000000a00 */
[----:B------:R-:W-:Y:S01]  /*4ed0*/  UMOV UR49, URZ ;  /* 0x000000ff00317c82 */ /* 0x000fe20008000000 */
[----:B------:R-:W-:-:S06]  /*4ee0*/  UMOV UR51, URZ ;  /* 0x000000ff00337c82 */ /* 0x000fcc0008000000 */
[----:B------:R-:W1:Y:S08]  /*4ef0*/  LDC.64 R24, c[0x0][0xb18] ;  /* 0x0002c600ff187b82 */ /* 0x000e700000000a00 */
[----:B------:R-:W1:Y:S08]  /*4f00*/  LDC.64 R22, c[0x0][0xb28] ;  /* 0x0002ca00ff167b82 */ /* 0x000e700000000a00 */
[----:B------:R-:W1:Y:S01]  /*4f10*/  LDC.64 R58, c[0x0][0x8b0] ;  /* 0x00022c00ff3a7b82 */ /* 0x000e620000000a00 */
[----:B---3--:R-:W-:-:S07]  /*4f20*/  IMAD.IADD R32, R0, 0x1, R32 ;  /* 0x0000000100207824 */ /* 0x008fce00078e0220 */
[----:B------:R-:W3:Y:S08]  /*4f30*/  LDC.64 R56, c[0x0][0x8a8] ;  /* 0x00022a00ff387b82 */ /* 0x000ef00000000a00 */
[----:B--2-4-:R-:W1:Y:S02]  /*4f40*/  LDC R66, c[0x0][0x374] ;  /* 0x0000dd00ff427b82 */ /* 0x014e640000000800 */
.L_x_125:
[----:B------:R-:W-:Y:S02]  /*4f50*/  LEA R0, R80, UR48, 0x3 ;  /* 0x0000003050007c11 */ /* 0x000fe4000f8e18ff */
[----:B------:R-:W-:Y:S02]  /*4f60*/  SHF.L.U32 R2, R72, 0x1f, RZ ;  /* 0x0000001f48027819 */ /* 0x000fe400000006ff */
[----:B------:R-:W-:Y:S02]  /*4f70*/  LEA R16, R80, UR48, 0x4 ;  /* 0x0000003050107c11 */ /* 0x000fe4000f8e20ff */
[----:B------:R-:W2:Y:S02]  /*4f80*/  SYNCS.PHASECHK.TRANS64.TRYWAIT P0, [R0+URZ+0x80], R2 ;  /* 0x00008002000075a7 */ /* 0x000ea400080011ff */
[----:B--2---:R-:W-:Y:S05]  /*4f90*/  @!P0 BRA `(.L_x_82) ;  /* 0x0000003400a48947 */ /* 0x004fea0003800000 */
.L_x_171:
[----:B------:R-:W4:Y:S01]  /*4fa0*/  LDC.64 R10, c[0x0][0xb10] ;  /* 0x0002c400ff0a7b82 */ /* 0x000f220000000a00 */
[----:B------:R-:W3:Y:S01]  /*4fb0*/  LDS.128 R16, [R16+0x110] ;  /* 0x0001100010107984 */ /* 0x000ee20000000c00 */
[----:B-1----:R-:W-:Y:S01]  /*4fc0*/  ISETP.NE.AND P1, PT, R27, 0x1, PT ;  /* 0x000000011b00780c */ /* 0x002fe20003f25270 */
[----:B--2---:R-:W-:Y:S01]  /*4fd0*/  VIADD R0, R0, 0x90 ;  /* 0x0000009000007836 */ /* 0x004fe20000000000 */
[----:B------:R-:W-:Y:S04]  /*4fe0*/  ISETP.GE.AND P0, PT, R26, 0x1, PT ;  /* 0x000000011a00780c */ /* 0x000fe80003f06270 */
[----:B------:R-:W1:Y:S01]  /*4ff0*/  LDC.64 R8, c[0x0][0xb18] ;  /* 0x0002c600ff087b82 */ /* 0x000e620000000a00 */
[----:B------:R-:W-:Y:S01]  /*5000*/  PRMT R0, RZ, 0x654, R0 ;  /* 0x00000654ff007816 */ /* 0x000fe20000000000 */
[----:B------:R-:W-:Y:S01]  /*5010*/  @!PT LDS RZ, [RZ] ;  /* 0x00000000fffff984 */ /* 0x000fe20000000800 */
[----:B------:R-:W-:Y:S01]  /*5020*/  @!PT LDS RZ, [RZ] ;  /* 0x00000000fffff984 */ /* 0x000fe20000000800 */
[----:B------:R-:W-:Y:S01]  /*5030*/  @!PT LDS RZ, [RZ] ;  /* 0x00000000fffff984 */ /* 0x000fe20000000800 */
[----:B------:R-:W-:Y:S01]  /*5040*/  @!PT LDS RZ, [RZ] ;  /* 0x00000000fffff984 */ /* 0x000fe20000000800 */
[----:B------:R2:W-:Y:S06]  /*5050*/  MEMBAR.ALL.CTA ;  /* 0x0000000000007992 */ /* 0x0005ec0000008000 */
[----:B--2---:R-:W2:Y:S01]  /*5060*/  FENCE.VIEW.ASYNC.S ;  /* 0x00000000000073c6 */ /* 0x004ea20000000000 */
[----:B------:R-:W1:Y:S08]  /*5070*/  @!P1 LDC R12, c[0x0][0xb20] ;  /* 0x0002c800ff0c9b82 */ /* 0x000e700000000800 */
[----:B------:R-:W1:Y:S01]  /*5080*/  @!P1 LDC R7, c[0x0][0xb0c] ;  /* 0x0002c300ff079b82 */ /* 0x000e620000000800 */
[----:B--2---:R2:W-:Y:S01]  /*5090*/  SYNCS.ARRIVE.TRANS64.RED.A1T0 RZ, [R0+URZ], RZ ;  /* 0x000000ff00ff79a7 */ /* 0x0045e200081004ff */
[----:B---3--:R-:W-:Y:S04]  /*50a0*/  LOP3.LUT P4, RZ, R18, 0x1, RZ, 0xc0, !PT ;  /* 0x0000000112ff7812 */ /* 0x008fe8000788c0ff */
[----:B------:R-:W-:Y:S09]  /*50b0*/  P2R R78, PR, RZ, 0x10 ;  /* 0x00000010ff4e7803 */ /* 0x000ff20000000000 */
[----:B------:R-:W-:Y:S02]  /*50c0*/  @P4 MOV R30, R16 ;  /* 0x00000010001e4202 */ /* 0x000fe40000000f00 */
[----:B------:R-:W-:Y:S01]  /*50d0*/  @P4 LOP3.LUT R29, R17, 0xffff, RZ, 0xc0, !PT ;  /* 0x0000ffff111d4812 */ /* 0x000fe200078ec0ff */
[----:B--2-4-:R-:W-:Y:S06]  /*50e0*/  @!P0 BRA `(.L_x_83) ;  /* 0x0000000000a48947 */ /* 0x014fec0003800000 */
[----:B------:R-:W-:Y:S01]  /*50f0*/  IMAD.HI.U32 R0, R66, R25, RZ ;  /* 0x0000001942007227 */ /* 0x000fe200078e00ff */
[----:B------:R-:W-:Y:S02]  /*5100*/  ISETP.NE.AND P0, PT, R24, 0x1, PT ;  /* 0x000000011800780c */ /* 0x000fe40003f05270 */
[----:B------:R-:W-:Y:S01]  /*5110*/  ISETP.NE.AND P2, PT, R26, 0x1, PT ;  /* 0x000000011a00780c */ /* 0x000fe20003f45270 */
[----:B------:R-:W-:Y:S01]  /*5120*/  IMAD.HI.U32 R4, R67, R60, RZ ;  /* 0x0000003c43047227 */ /* 0x000fe200078e00ff */
[----:B------:R-:W-:Y:S02]  /*5130*/  SHF.R.U32.HI R0, RZ, R65, R0 ;  /* 0x00000041ff007219 */ /* 0x000fe40000011600 */
[----:B------:R-:W-:Y:S01]  /*5140*/  ISETP.NE.AND P3, PT, R28, 0x1, PT ;  /* 0x000000011c00780c */ /* 0x000fe20003f65270 */
[----:B------:R-:W-:Y:S01]  /*5150*/  IMAD.HI.U32 R6, R29, R25, RZ ;  /* 0x000000191d067227 */ /* 0x000fe200078e00ff */
[-C--:B------:R-:W-:Y:S02]  /*5160*/  SHF.R.U32.HI R4, RZ, R61.reuse, R4 ;  /* 0x0000003dff047219 */ /* 0x080fe40000011604 */
[----:B------:R-:W-:Y:S01]  /*5170*/  SEL R0, R66, R0, !P0 ;  /* 0x0000000042007207 */ /* 0x000fe20004000000 */
[----:B------:R-:W-:Y:S01]  /*5180*/  IMAD.HI.U32 R5, R30, R60, RZ ;  /* 0x0000003c1e057227 */ /* 0x000fe200078e00ff */
[----:B------:R-:W-:Y:S03]  /*5190*/  SEL R4, R67, R4, !P3 ;  /* 0x0000000443047207 */ /* 0x000fe60005800000 */
[-C--:B------:R-:W-:Y:S01]  /*51a0*/  IMAD.HI.U32 R3, R0, R22.reuse, RZ ;  /* 0x0000001600037227 */ /* 0x080fe200078e00ff */
[----:B------:R-:W-:Y:S03]  /*51b0*/  SHF.R.U32.HI R5, RZ, R61, R5 ;  /* 0x0000003dff057219 */ /* 0x000fe60000011605 */
[----:B------:R-:W-:Y:S01]  /*51c0*/  IMAD.HI.U32 R2, R4, R22, RZ ;  /* 0x0000001604027227 */ /* 0x000fe200078e00ff */
[----:B------:R-:W-:Y:S02]  /*51d0*/  @P2 SHF.R.U32.HI R0, RZ, R23, R3 ;  /* 0x00000017ff002219 */ /* 0x000fe40000011603 */
[----:B------:R-:W-:Y:S02]  /*51e0*/  SHF.R.U32.HI R3, RZ, R65, R6 ;  /* 0x00000041ff037219 */ /* 0x000fe40000011606 */
[----:B------:R-:W-:Y:S01]  /*51f0*/  @P2 SHF.R.U32.HI R4, RZ, R23, R2 ;  /* 0x00000017ff042219 */ /* 0x000fe20000011602 */
[----:B------:R-:W-:Y:S01]  /*5200*/  IMAD R0, R26, R0, RZ ;  /* 0x000000001a007224 */ /* 0x000fe200078e02ff */
[----:B------:R-:W-:Y:S02]  /*5210*/  SEL R3, R29, R3, !P0 ;  /* 0x000000031d037207 */ /* 0x000fe40004000000 */
[----:B------:R-:W-:Y:S01]  /*5220*/  SEL R2, R30, R5, !P3 ;  /* 0x000000051e027207 */ /* 0x000fe20005800000 */
[----:B------:R-:W-:Y:S01]  /*5230*/  IMAD R5, R26, R4, RZ ;  /* 0x000000041a057224 */ /* 0x000fe200078e02ff */
[C---:B------:R-:W-:Y:S01]  /*5240*/  ISETP.GE.AND P0, PT, R3.reuse, R0, PT ;  /* 0x000000000300720c */ /* 0x040fe20003f06270 */
[C---:B------:R-:W-:Y:S03]  /*5250*/  IMAD.HI.U32 R0, R3.reuse, R22, RZ ;  /* 0x0000001603007227 */ /* 0x040fe600078e00ff */
[C---:B------:R-:W-:Y:S02]  /*5260*/  ISETP.GE.OR P0, PT, R2.reuse, R5, P0 ;  /* 0x000000050200720c */ /* 0x040fe40000706670 */
[----:B------:R-:W-:Y:S04]  /*5270*/  SHF.R.U32.HI R0, RZ, R23, R0 ;  /* 0x00000017ff007219 */ /* 0x000fe80000011600 */
[C---:B------:R-:W-:Y:S05]  /*5280*/  SEL R6, R3.reuse, R0, !P2 ;  /* 0x0000000003067207 */ /* 0x040fea0005000000 */
        /* <DEDUP_REMOVED lines=14> */
[----:B------:R-:W-:Y:S07]  /*5370*/  IMAD R29, R3, R24, R29 ;  /* 0x00000018031d7224 */ /* 0x000fee00078e021d */
.L_x_83:
[----:B-1----:R-:W-:Y:S01]  /*5380*/  @!P1 ISETP.NE.AND P0, PT, R8, 0x1, PT ;  /* 0x000000010800980c */ /* 0x002fe20003f05270 */
[----:B------:R-:W-:Y:S01]  /*5390*/  @!P1 IMAD.HI.U32 R2, R29, R9, RZ ;  /* 0x000000091d029227 */ /* 0x000fe200078e00ff */
[----:B------:R-:W-:Y:S01]  /*53a0*/  R2UR UR42, R15 ;  /* 0x000000000f2a72ca */ /* 0x000fe200000e0000 */
[----:B------:R-:W-:Y:S01]  /*53b0*/  BSSY.RECONVERGENT B6, `(.L_x_84) ;  /* 0x0000031000067945 */ /* 0x000fe20003800200 */
[----:B------:R-:W-:Y:S01]  /*53c0*/  R2UR UR41, R14 ;  /* 0x000000000e2972ca */ /* 0x000fe200000e0000 */
[----:B------:R-:W-:Y:S01]  /*53d0*/  @!P1 IMAD.HI.U32 R0, R30, R10, RZ ;  /* 0x0000000a1e009227 */ /* 0x000fe200078e00ff */
[----:B------:R-:W-:Y:S02]  /*53e0*/  @!P1 SHF.R.U32.HI R2, RZ, R12, R2 ;  /* 0x0000000cff029219 */ /* 0x000fe40000011602 */
[----:B------:R-:W-:Y:S01]  /*53f0*/  @!P1 ISETP.NE.AND P2, PT, R7, 0x1, PT ;  /* 0x000000010700980c */ /* 0x000fe20003f45270 */
[----:B------:R-:W-:Y:S01]  /*5400*/  VIADD R80, R80, 0x1 ;  /* 0x0000000150507836 */ /* 0x000fe20000000000 */
[----:B------:R-:W-:Y:S02]  /*5410*/  @!P1 SEL R2, R29, R2, !P0 ;  /* 0x000000021d029207 */ /* 0x000fe40004000000 */
[----:B------:R-:W-:Y:S02]  /*5420*/  @!P1 SHF.R.U32.HI R0, RZ, R11, R0 ;  /* 0x0000000bff009219 */ /* 0x000fe40000011600 */
[----:B------:R-:W-:Y:S01]  /*5430*/  LOP3.LUT P0, RZ, R70, 0x3f0, RZ, 0xc0, !PT ;  /* 0x000003f046ff7812 */ /* 0x000fe2000780c0ff */
[----:B------:R-:W-:Y:S01]  /*5440*/  USHF.L.U32 UR42, UR42, 0x6, URZ ;  /* 0x000000062a2a7899 */ /* 0x000fe200080006ff */
[----:B------:R-:W-:Y:S01]  /*5450*/  @!P1 SEL R3, R30, R0, !P2 ;  /* 0x000000001e039207 */ /* 0x000fe20005000000 */
[----:B------:R-:W-:Y:S01]  /*5460*/  USHF.L.U32 UR41, UR41, 0x7, URZ ;  /* 0x0000000729297899 */ /* 0x000fe200080006ff */
[----:B------:R-:W-:Y:S03]  /*5470*/  @P4 SHF.R.U32.HI R71, RZ, 0x10, R17 ;  /* 0x00000010ff474819 */ /* 0x000fe60000011611 */
[----:B------:R-:W-:Y:S02]  /*5480*/  @!P1 IMAD.IADD R0, R2, 0x1, -R3 ;  /* 0x0000000102009824 */ /* 0x000fe400078e0a03 */
[----:B------:R-:W-:Y:S02]  /*5490*/  @!P1 IMAD.IADD R2, R3, 0x1, -R2 ;  /* 0x0000000103029824 */ /* 0x000fe400078e0a02 */
[----:B------:R-:W-:Y:S02]  /*54a0*/  @!P1 IMAD R30, R0, R7, R30 ;  /* 0x00000007001e9224 */ /* 0x000fe400078e021e */
[----:B------:R-:W-:Y:S01]  /*54b0*/  @!P1 IMAD R29, R2, R8, R29 ;  /* 0x00000008021d9224 */ /* 0x000fe200078e021d */
[----:B------:R-:W-:Y:S06]  /*54c0*/  @!P0 BRA `(.L_x_85) ;  /* 0x00000000007c8947 */ /* 0x000fec0003800000 */
[----:B------:R-:W1:Y:S01]  /*54d0*/  LDCU.64 UR8, c[0x4][0x80] ;  /* 0x01001000ff0877ac */ /* 0x000e620008000a00 */
[----:B------:R-:W-:Y:S01]  /*54e0*/  MOV R2, 0x0 ;  /* 0x0000000000027802 */ /* 0x000fe20000000f00 */
[----:B------:R-:W-:Y:S02]  /*54f0*/  HFMA2 R12, -RZ, RZ, 0, 5.9604644775390625e-08 ;  /* 0x00000001ff0c7431 */ /* 0x000fe400000001ff */
[----:B------:R-:W-:Y:S01]  /*5500*/  IMAD.MOV.U32 R8, RZ, RZ, 0x70 ;  /* 0x00000070ff087424 */ /* 0x000fe200078e00ff */
[----:B------:R2:W3:Y:S01]  /*5510*/  LDC.64 R14, c[0x4][R2] ;  /* 0x01000000020e7b82 */ /* 0x0004e20000000a00 */
[----:B------:R-:W4:Y:S01]  /*5520*/  LDCU.64 UR6, c[0x4][0x88] ;  /* 0x01001100ff0677ac */ /* 0x000f220008000a00 */
[----:B------:R-:W-:Y:S01]  /*5530*/  IMAD.MOV.U32 R13, RZ, RZ, RZ ;  /* 0x000000ffff0d7224 */ /* 0x000fe200078e00ff */
[----:B------:R-:W2:Y:S01]  /*5540*/  LDCU.64 UR4, c[0x4][0x8] ;  /* 0x01000100ff0477ac */ /* 0x000ea20008000a00 */
[----:B-1----:R-:W-:Y:S01]  /*5550*/  MOV R5, UR9 ;  /* 0x0000000900057c02 */ /* 0x002fe20008000f00 */
[----:B------:R-:W-:Y:S01]  /*5560*/  IMAD.U32 R4, RZ, RZ, UR8 ;  /* 0x00000008ff047e24 */ /* 0x000fe2000f8e00ff */
[----:B----4-:R-:W-:Y:S01]  /*5570*/  MOV R7, UR7 ;  /* 0x0000000700077c02 */ /* 0x010fe20008000f00 */
[----:B------:R-:W-:Y:S01]  /*5580*/  IMAD.U32 R6, RZ, RZ, UR6 ;  /* 0x00000006ff067e24 */ /* 0x000fe2000f8e00ff */
[----:B--2---:R-:W-:Y:S01]  /*5590*/  MOV R11, UR5 ;  /* 0x00000005000b7c02 */ /* 0x004fe20008000f00 */
[----:B------:R-:W-:Y:S02]  /*55a0*/  IMAD.U32 R10, RZ, RZ, UR4 ;  /* 0x00000004ff0a7e24 */ /* 0x000fe4000f8e00ff */
[----:B------:R-:W-:Y:S07]  /*55b0*/  LEPC R20, `(.L_x_86) ;  /* 0x000000001014794e */ /* 0x000fee0000000000 */
[----:B---3-5:R-:W-:Y:S05]  /*55c0*/  CALL.ABS.NOINC R14 ;  /* 0x000000000e007343 */ /* 0x028fea0003c00000 */
.L_x_86:
[----:B------:R-:W1:Y:S01]  /*55d0*/  LDCU.64 UR8, c[0x4][0x80] ;  /* 0x01001000ff0877ac */ /* 0x000e620008000a00 */
[----:B------:R-:W2:Y:S01]  /*55e0*/  LDC.64 R2, c[0x4][R2] ;  /* 0x0100000002027b82 */ /* 0x000ea20000000a00 */
[----:B------:R-:W-:Y:S02]  /*55f0*/  HFMA2 R12, -RZ, RZ, 0, 5.9604644775390625e-08 ;  /* 0x00000001ff0c7431 */ /* 0x000fe400000001ff */
[----:B------:R-:W-:Y:S02]  /*5600*/  IMAD.MOV.U32 R8, RZ, RZ, 0x70 ;  /* 0x00000070ff087424 */ /* 0x000fe400078e00ff */
[----:B------:R-:W-:Y:S01]  /*5610*/  IMAD.MOV.U32 R13, RZ, RZ, RZ ;  /* 0x000000ffff0d7224 */ /* 0x000fe200078e00ff */
[----:B------:R-:W3:Y:S01]  /*5620*/  LDCU.64 UR6, c[0x4][0x88] ;  /* 0x01001100ff0677ac */ /* 0x000ee20008000a00 */
[----:B------:R-:W4:Y:S01]  /*5630*/  LDCU.64 UR4, c[0x4][0x8] ;  /* 0x01000100ff0477ac */ /* 0x000f220008000a00 */
[----:B-1----:R-:W-:Y:S02]  /*5640*/  MOV R4, UR8 ;  /* 0x0000000800047c02 */ /* 0x002fe40008000f00 */
[----:B------:R-:W-:Y:S02]  /*5650*/  MOV R5, UR9 ;  /* 0x0000000900057c02 */ /* 0x000fe40008000f00 */
[----:B---3--:R-:W-:Y:S01]  /*5660*/  MOV R7, UR7 ;  /* 0x0000000700077c02 */ /* 0x008fe20008000f00 */
[----:B------:R-:W-:Y:S01]  /*5670*/  IMAD.U32 R6, RZ, RZ, UR6 ;  /* 0x00000006ff067e24 */ /* 0x000fe2000f8e00ff */
[----:B----4-:R-:W-:Y:S01]  /*5680*/  MOV R11, UR5 ;  /* 0x00000005000b7c02 */ /* 0x010fe20008000f00 */
[----:B------:R-:W-:Y:S02]  /*5690*/  IMAD.U32 R10, RZ, RZ, UR4 ;  /* 0x00000004ff0a7e24 */ /* 0x000fe4000f8e00ff */
[----:B------:R-:W-:Y:S07]  /*56a0*/  LEPC R20, `(.L_x_85) ;  /* 0x000000001014794e */ /* 0x000fee0000000000 */
[----:B--2---:R-:W-:Y:S05]  /*56b0*/  CALL.ABS.NOINC R2 ;  /* 0x0000000002007343 */ /* 0x004fea0003c00000 */
.L_x_85:
[----:B------:R-:W-:Y:S05]  /*56c0*/  BSYNC.RECONVERGENT B6 ;  /* 0x0000000000067941 */ /* 0x000fea0003800200 */
.L_x_84:
[----:B------:R-:W-:Y:S01]  /*56d0*/  ISETP.NE.U32.AND P4, PT, R58, RZ, PT ;  /* 0x000000ff3a00720c */ /* 0x000fe20003f85070 */
[----:B------:R-:W-:Y:S01]  /*56e0*/  UISETP.NE.AND UP2, UPT, UR50, URZ, UPT ;  /* 0x000000ff3200728c */ /* 0x000fe2000bf45270 */
[----:B------:R-:W-:Y:S01]  /*56f0*/  ISETP.NE.U32.AND P2, PT, RZ, UR38, PT ;  /* 0x00000026ff007c0c */ /* 0x000fe2000bf45070 */
[----:B------:R-:W-:Y:S01]  /*5700*/  UISETP.NE.U32.AND UP1, UPT, UR44, URZ, UPT ;  /* 0x000000ff2c00728c */ /* 0x000fe2000bf25070 */
[----:B------:R-:W-:Y:S01]  /*5710*/  ISETP.NE.AND.EX P4, PT, R59, RZ, PT, P4 ;  /* 0x000000ff3b00720c */ /* 0x000fe20003f85340 */
[----:B------:R-:W-:Y:S01]  /*5720*/  UPLOP3.LUT UP0, UPT, UPT, UPT, UPT, 0x40, 0x4 ;  /* 0x000000000004789c */ /* 0x000fe20003f0e870 */
[----:B------:R-:W-:Y:S01]  /*5730*/  ISETP.NE.AND.EX P2, PT, RZ, UR39, PT, P2 ;  /* 0x00000027ff007c0c */ /* 0x000fe2000bf45320 */
[----:B------:R-:W-:Y:S01]  /*5740*/  UISETP.NE.AND.EX UP1, UPT, UR45, URZ, UPT, UP1 ;  /* 0x000000ff2d00728c */ /* 0x000fe2000bf25310 */
[----:B------:R-:W-:Y:S04]  /*5750*/  PLOP3.LUT P1, PT, PT, PT, UP2, 0x80, 0x8 ;  /* 0x000000000008781c */ /* 0x000fe80003f2f028 */
[----:B------:R-:W-:Y:S06]  /*5760*/  @UP2 UPLOP3.LUT UP0, UPT, UPT, UPT, UP1, 0x80, 0x8 ;  /* 0x000000000008289c */ /* 0x000fec0003f0f010 */
[----:B------:R-:W-:Y:S01]  /*5770*/  PLOP3.LUT P0, PT, PT, PT, UP0, 0x80, 0x8 ;  /* 0x000000000008781c */ /* 0x000fe20003f0f008 */
[----:B------:R-:W-:Y:S01]  /*5780*/  @!UPT UIADD3 URZ, UPT, UPT, URZ, URZ, URZ ;  /* 0x000000fffffff290 */ /* 0x000fe2000fffe0ff */
[----:B------:R-:W-:Y:S11]  /*5790*/  BRA.U !UP1, `(.L_x_87) ;  /* 0x0000000109387547 */ /* 0x000ff6000b800000 */
[----:B------:R-:W-:Y:S01]  /*57a0*/  UISETP.NE.U32.AND UP0, UPT, UR38, URZ, UPT ;  /* 0x000000ff2600728c */ /* 0x000fe2000bf05070 */
[----:B------:R-:W-:Y:S02]  /*57b0*/  HFMA2 R0, -RZ, RZ, 0, 5.9604644775390625e-08 ;  /* 0x00000001ff007431 */ /* 0x000fe400000001ff */
[----:B------:R-:W-:Y:S01]  /*57c0*/  IMAD.MOV.U32 R64, RZ, RZ, 0x1 ;  /* 0x00000001ff407424 */ /* 0x000fe200078e00ff */
[----:B------:R-:W-:Y:S06]  /*57d0*/  UISETP.NE.AND.EX UP0, UPT, UR39, URZ, UPT, UP0 ;  /* 0x000000ff2700728c */ /* 0x000fec000bf05300 */
[----:B------:R-:W-:Y:S05]  /*57e0*/  PLOP3.LUT P3, PT, PT, PT, UP0, 0x80, 0x8 ;  /* 0x000000000008781c */ /* 0x000fea0003f6f008 */
[----:B------:R-:W1:Y:S01]  /*57f0*/  @UP0 LDCU.64 UR6, c[0x0][0x888] ;  /* 0x00011100ff0607ac */ /* 0x000e620008000a00 */
[----:B------:R-:W-:Y:S07]  /*5800*/  @UP0 UIMAD UR4, UR36, UR44, URZ ;  /* 0x0000002c240402a4 */ /* 0x000fee000f8e02ff */
[----:B------:R-:W-:Y:S01]  /*5810*/  @!P3 PRMT R64, R0, 0x7610, R64 ;  /* 0x000076100040b816 */ /* 0x000fe20000000040 */
[----:B-1----:R-:W-:Y:S03]  /*5820*/  @UP0 UIMAD.WIDE UR6, UR4, 0x4, UR6 ;  /* 0x00000004040608a5 */ /* 0x002fe6000f8e0206 */
[----:B------:R-:W1:Y:S03]  /*5830*/  @!UP0 LDCU UR4, c[0x0][0x880] ;  /* 0x00011000ff0487ac */ /* 0x000e660008000800 */
[----:B------:R-:W-:Y:S01]  /*5840*/  IMAD.U32 R2, RZ, RZ, UR6 ;  /* 0x00000006ff027e24 */ /* 0x000fe2000f8e00ff */
[----:B------:R-:W-:Y:S05]  /*5850*/  MOV R3, UR7 ;  /* 0x0000000700037c02 */ /* 0x000fea0008000f00 */
[----:B-----5:R2:W5:Y:S02]  /*5860*/  @P3 LDG.E R35, desc[UR46][R2.64] ;  /* 0x0000002e02233981 */ /* 0x020564000c1e1900 */
[----:B-12---:R-:W-:Y:S02]  /*5870*/  @!P3 IMAD.U32 R35, RZ, RZ, UR4 ;  /* 0x00000004ff23be24 */ /* 0x006fe4000f8e00ff */
.L_x_87:
[----:B------:R-:W-:Y:S05]  /*5880*/  @!P4 BRA `(.L_x_88) ;  /* 0x000000000020c947 */ /* 0x000fea0003800000 */
[----:B------:R-:W-:Y:S04]  /*5890*/  ISETP.NE.U32.AND P3, PT, R56, RZ, PT ;  /* 0x000000ff3800720c */ /* 0x000fe80003f65070 */
[----:B------:R-:W-:Y:S11]  /*58a0*/  ISETP.NE.AND.EX P3, PT, R57, RZ, PT, P3 ;  /* 0x000000ff3900720c */ /* 0x000ff60003f65330 */
[----:B------:R-:W-:Y:S02]  /*58b0*/  @!UPT UIADD3 URZ, UPT, UPT, URZ, URZ, URZ ;  /* 0x000000fffffff290 */ /* 0x000fe4000fffe0ff */
[----:B------:R-:W1:Y:S01]  /*58c0*/  @P3 LDC.64 R2, c[0x0][0x8a8] ;  /* 0x00022a00ff023b82 */ /* 0x000e620000000a00 */
[----:B------:R-:W-:Y:S04]  /*58d0*/  @P3 IMAD R0, R58, UR36, RZ ;  /* 0x000000243a003c24 */ /* 0x000fe8000f8e02ff */
[----:B-1----:R-:W-:Y:S05]  /*58e0*/  @P3 IMAD.WIDE R2, R0, 0x4, R2 ;  /* 0x0000000400023825 */ /* 0x002fea00078e0202 */
[----:B-----5:R1:W5:Y:S02]  /*58f0*/  @P3 LDG.E R33, desc[UR46][R2.64] ;  /* 0x0000002e02213981 */ /* 0x020364000c1e1900 */
[----:B-1----:R-:W2:Y:S02]  /*5900*/  @!P3 LDC R33, c[0x0][0x8a0] ;  /* 0x00022800ff21bb82 */ /* 0x002ea40000000800 */
.L_x_88:
[----:B-----5:R-:W-:Y:S01]  /*5910*/  FSETP.NEU.AND P3, PT, R35, RZ, PT ;  /* 0x000000ff2300720b */ /* 0x020fe20003f6d000 */
[----:B------:R-:W-:Y:S01]  /*5920*/  IMAD.SHL.U32 R89, R68, 0x4, RZ ;  /* 0x0000000444597824 */ /* 0x000fe200078e00ff */
[----:B------:R-:W-:Y:S01]  /*5930*/  SEL R4, RZ, 0xffffffff, P2 ;  /* 0xffffffffff047807 */ /* 0x000fe20001000000 */
[----:B------:R-:W-:Y:S01]  /*5940*/  BSSY B1, `(.L_x_89) ;  /* 0x0000043000017945 */ /* 0x000fe20003800000 */
[----:B------:R-:W-:Y:S01]  /*5950*/  @P1 LOP3.LUT P2, RZ, R64, 0xff, RZ, 0xc0, !PT ;  /* 0x000000ff40ff1812 */ /* 0x000fe2000784c0ff */
[----:B------:R-:W-:Y:S01]  /*5960*/  VIADD R84, R89, UR48 ;  /* 0x0000003059547c36 */ /* 0x000fe20008000000 */
[----:B------:R-:W-:Y:S01]  /*5970*/  @P1 SEL R0, RZ, 0xffffffff, P3 ;  /* 0xffffffffff001807 */ /* 0x000fe20001800000 */
[----:B------:R-:W-:Y:S01]  /*5980*/  IMAD.MOV.U32 R90, RZ, RZ, 0x1 ;  /* 0x00000001ff5a7424 */ /* 0x000fe200078e00ff */
[----:B------:R-:W-:Y:S01]  /*5990*/  LOP3.LUT R74, R74, 0x1, RZ, 0x3c, !PT ;  /* 0x000000014a4a7812 */ /* 0x000fe200078e3cff */
[----:B------:R-:W-:Y:S01]  /*59a0*/  IMAD.MOV.U32 R88, RZ, RZ, RZ ;  /* 0x000000ffff587224 */ /* 0x000fe200078e00ff */
[----:B------:R-:W-:Y:S02]  /*59b0*/  @P0 SEL R0, R4, R0, !P2 ;  /* 0x0000000004000207 */ /* 0x000fe40005000000 */
[----:B------:R-:W-:Y:S02]  /*59c0*/  CS2R R54, SRZ ;  /* 0x0000000000367805 */ /* 0x000fe4000001ff00 */
[----:B------:R-:W-:Y:S02]  /*59d0*/  LEA R86, R31, UR48, 0x3 ;  /* 0x000000301f567c11 */ /* 0x000fe4000f8e18ff */
[----:B------:R-:W-:Y:S02]  /*59e0*/  CS2R R52, SRZ ;  /* 0x0000000000347805 */ /* 0x000fe4000001ff00 */
[----:B------:R-:W-:Y:S02]  /*59f0*/  @P1 LOP3.LUT R0, R0, 0x1, RZ, 0xc0, !PT ;  /* 0x0000000100001812 */ /* 0x000fe400078ec0ff */
[----:B------:R-:W-:Y:S02]  /*5a00*/  CS2R R50, SRZ ;  /* 0x0000000000327805 */ /* 0x000fe4000001ff00 */
[----:B------:R-:W-:Y:S02]  /*5a10*/  SHF.L.U32 R2, R73, 0x1f, RZ ;  /* 0x0000001f49027819 */ /* 0x000fe400000006ff */
[----:B------:R-:W-:Y:S02]  /*5a20*/  CS2R R48, SRZ ;  /* 0x0000000000307805 */ /* 0x000fe4000001ff00 */
[----:B------:R-:W-:Y:S02]  /*5a30*/  ISETP.NE.U32.OR P6, PT, R0, 0x1, !P1 ;  /* 0x000000010000780c */ /* 0x000fe40004fc5470 */
[----:B------:R-:W-:Y:S02]  /*5a40*/  CS2R R46, SRZ ;  /* 0x00000000002e7805 */ /* 0x000fe4000001ff00 */
[----:B------:R-:W-:Y:S02]  /*5a50*/  PLOP3.LUT P2, PT, PT, PT, UP1, 0x80, 0x8 ;  /* 0x000000000008781c */ /* 0x000fe40003f4f018 */
[----:B------:R-:W-:Y:S02]  /*5a60*/  CS2R R44, SRZ ;  /* 0x00000000002c7805 */ /* 0x000fe4000001ff00 */
[----:B------:R-:W-:Y:S02]  /*5a70*/  LEA.HI R34, R31, R31, RZ, 0x1 ;  /* 0x0000001f1f227211 */ /* 0x000fe400078f08ff */
[----:B------:R-:W-:Y:S02]  /*5a80*/  CS2R R42, SRZ ;  /* 0x00000000002a7805 */ /* 0x000fe4000001ff00 */
[----:B------:R-:W-:Y:S02]  /*5a90*/  LOP3.LUT P4, R79, R64, 0xff, RZ, 0xc0, !PT ;  /* 0x000000ff404f7812 */ /* 0x000fe4000788c0ff */
[----:B------:R-:W-:Y:S02]  /*5aa0*/  CS2R R40, SRZ ;  /* 0x0000000000287805 */ /* 0x000fe4000001ff00 */
[----:B------:R-:W-:Y:S01]  /*5ab0*/  SEL R3, RZ, 0xffffffff, P3 ;  /* 0xffffffffff037807 */ /* 0x000fe20001800000 */
[----:B------:R-:W-:Y:S01]  /*5ac0*/  VIADD R83, R84, 0x400 ;  /* 0x0000040054537836 */ /* 0x000fe20000000000 */
[----:B------:R-:W-:Y:S01]  /*5ad0*/  P2R R81, PR, RZ, 0x40 ;  /* 0x00000040ff517803 */ /* 0x000fe20000000000 */
[----:B------:R-:W-:Y:S01]  /*5ae0*/  IMAD.IADD R82, R75, 0x1, R84 ;  /* 0x000000014b527824 */ /* 0x000fe200078e0254 */
[----:B------:R-:W-:Y:S02]  /*5af0*/  @P6 SHF.L.U32 R0, R74, 0x1f, RZ ;  /* 0x0000001f4a006819 */ /* 0x000fe400000006ff */
[----:B------:R-:W-:Y:S02]  /*5b00*/  @P2 SEL R3, R4, R3, !P4 ;  /* 0x0000000304032207 */ /* 0x000fe40006000000 */
[----:B------:R1:W3:Y:S02]  /*5b10*/  @P6 SYNCS.PHASECHK.TRANS64.TRYWAIT P1, [UR48+0x30], R0 ;  /* 0x00003000ff0065a7 */ /* 0x0002e40008021130 */
[----:B------:R-:W-:Y:S04]  /*5b20*/  LOP3.LUT R3, R3, 0x1, RZ, 0xc0, !PT ;  /* 0x0000000103037812 */ /* 0x000fe800078ec0ff */
[----:B------:R-:W-:Y:S04]  /*5b30*/  ISETP.NE.U32.AND P5, PT, R3, 0x1, PT ;  /* 0x000000010300780c */ /* 0x000fe80003fa5070 */
[----:B------:R-:W-:Y:S01]  /*5b40*/  P2R R91, PR, RZ, 0x20 ;  /* 0x00000020ff5b7803 */ /* 0x000fe20000000000 */
[----:B------:R4:W2:Y:S01]  /*5b50*/  SYNCS.PHASECHK.TRANS64.TRYWAIT P0, [R86+URZ+0xa0], R2 ;  /* 0x0000a002560075a7 */ /* 0x0008a200080011ff */
[C---:B-1----:R-:W-:Y:S01]  /*5b60*/  IMAD.SHL.U32 R0, R34.reuse, 0x40, RZ ;  /* 0x0000004022007824 */ /* 0x042fe200078e00ff */
[----:B------:R-:W-:Y:S04]  /*5b70*/  LOP3.LUT R34, R34, 0xffe, RZ, 0xc0, !PT ;  /* 0x00000ffe22227812 */ /* 0x000fe800078ec0ff */
[----:B------:R-:W-:Y:S01]  /*5b80*/  LOP3.LUT R0, R0, 0xffffff80, RZ, 0xc0, !PT ;  /* 0xffffff8000007812 */ /* 0x000fe200078ec0ff */
[----:B------:R-:W-:Y:S04]  /*5b90*/  IMAD.IADD R34, R31, 0x1, -R34 ;  /* 0x000000011f227824 */ /* 0x000fe800078e0a22 */
[----:B------:R-:W-:Y:S04]  /*5ba0*/  IMAD.IADD R0, R32, 0x1, R0 ;  /* 0x0000000120007824 */ /* 0x000fe800078e0200 */
[----:B------:R-:W-:Y:S01]  /*5bb0*/  IMAD R34, R34, 0x100000, R0 ;  /* 0x0010000022227824 */ /* 0x000fe200078e0200 */
[----:B---3--:R-:W-:Y:S01]  /*5bc0*/  @P6 SEL R90, RZ, 0x1, !P1 ;  /* 0x00000001ff5a6807 */ /* 0x008fe20004800000 */
[----:B----4-:R-:W-:Y:S06]  /*5bd0*/  @!P6 BRA `(.L_x_90) ;  /* 0x000000000064e947 */ /* 0x010fec0003800000 */
[----:B------:R-:W-:Y:S01]  /*5be0*/  @P5 IMAD R5, R76, 0x4, R83 ;  /* 0x000000044c055824 */ /* 0x000fe200078e0253 */
[----:B------:R-:W-:Y:S01]  /*5bf0*/  ISETP.NE.AND P1, PT, R90, RZ, PT ;  /* 0x000000ff5a00720c */ /* 0x000fe20003f25270 */
[----:B------:R-:W-:Y:S01]  /*5c00*/  IMAD.MOV.U32 R54, RZ, RZ, RZ ;  /* 0x000000ffff367224 */ /* 0x000fe200078e00ff */
[----:B------:R-:W-:Y:S01]  /*5c10*/  BSSY B0, `(.L_x_91) ;  /* 0x000000d000007945 */ /* 0x000fe20003800000 */
[----:B------:R-:W-:Y:S01]  /*5c20*/  @P5 IMAD.IADD R4, R75, 0x1, R5 ;  /* 0x000000014b045824 */ /* 0x000fe200078e0205 */
[----:B------:R-:W-:Y:S02]  /*5c30*/  CS2R R50, SRZ ;  /* 0x0000000000327805 */ /* 0x000fe4000001ff00 */
[----:B------:R-:W-:Y:S02]  /*5c40*/  CS2R R48, SRZ ;  /* 0x0000000000307805 */ /* 0x000fe4000001ff00 */
[----:B------:R-:W-:Y:S02]  /*5c50*/  CS2R R52, SRZ ;  /* 0x0000000000347805 */ /* 0x000fe4000001ff00 */
[----:B------:R-:W-:Y:S02]  /*5c60*/  CS2R R42, SRZ ;  /* 0x00000000002a7805 */ /* 0x000fe4000001ff00 */
[----:B------:R-:W-:Y:S02]  /*5c70*/  CS2R R40, SRZ ;  /* 0x0000000000287805 */ /* 0x000fe4000001ff00 */
[----:B------:R-:W-:Y:S02]  /*5c80*/  CS2R R46, SRZ ;  /* 0x00000000002e7805 */ /* 0x000fe4000001ff00 */
[----:B------:R-:W-:Y:S01]  /*5c90*/  CS2R R44, SRZ ;  /* 0x00000000002c7805 */ /* 0x000fe2000001ff00 */
[----:B------:R-:W-:Y:S06]  /*5ca0*/  @P1 BRA `(.L_x_92) ;  /* 0x00000000000c1947 */ /* 0x000fec0003800000 */
[----:B------:R-:W-:Y:S04]  /*5cb0*/  SHF.L.U32 R3, R74, 0x1f, RZ ;  /* 0x0000001f4a037819 */ /* 0x000fe800000006ff */
[----:B------:R-:W1:Y:S02]  /*5cc0*/  SYNCS.PHASECHK.TRANS64.TRYWAIT P1, [UR48+0x30], R3 ;  /* 0x00003003ff0075a7 */ /* 0x000e640008021130 */
[----:B-1----:R-:W-:Y:S05]  /*5cd0*/  @!P1 BRA `(.L_x_93) ;  /* 0x0000002800689947 */ /* 0x002fea0003800000 */
.L_x_92:
[----:B------:R-:W-:Y:S05]  /*5ce0*/  BSYNC B0 ;  /* 0x0000000000007941 */ /* 0x000fea0003800000 */
.L_x_91:
[----:B------:R-:W-:Y:S01]  /*5cf0*/  ISETP.NE.AND P1, PT, R91, RZ, PT ;  /* 0x000000ff5b00720c */ /* 0x000fe20003f25270 */
[----:B------:R-:W-:Y:S11]  /*5d00*/  HFMA2 R88, -RZ, RZ, 0, 5.9604644775390625e-08 ;  /* 0x00000001ff587431 */ /* 0x000ff600000001ff */
[----:B------:R-:W-:Y:S01]  /*5d10*/  @!UPT UIADD3 URZ, UPT, UPT, URZ, URZ, URZ ;  /* 0x000000fffffff290 */ /* 0x000fe2000fffe0ff */
[----:B------:R-:W-:Y:S05]  /*5d20*/  @P1 WARPSYNC.ALL ;  /* 0x0000000000001948 */ /* 0x000fea0003800000 */
[----:B------:R3:W4:Y:S04]  /*5d30*/  @P1 LDSM.16.M88.4 R48, [R5] ;  /* 0x000000000530183b */ /* 0x0007280000000200 */
[----:B------:R3:W1:Y:S04]  /*5d40*/  @P1 LDSM.16.M88.4 R52, [R4] ;  /* 0x000000000434183b */ /* 0x0006680000000200 */
[----:B------:R3:W1:Y:S04]  /*5d50*/  @P1 LDSM.16.M88.4 R40, [R89+UR48+0x400] ;  /* 0x000400305928183b */ /* 0x0006680008000200 */
[----:B------:R3:W1:Y:S02]  /*5d60*/  @P1 LDSM.16.M88.4 R44, [R82+0x400] ;  /* 0x00040000522c183b */ /* 0x0006640000000200 */
.L_x_90:
[----:B------:R-:W-:Y:S05]  /*5d70*/  BSYNC B1 ;  /* 0x0000000000017941 */ /* 0x000fea0003800000 */
.L_x_89:
[----:B-1----:R-:W-:Y:S04]  /*5d80*/  SHF.R.U32.HI R0, RZ, 0x15, R34 ;  /* 0x00000015ff007819 */ /* 0x002fe80000011622 */
[----:B------:R-:W-:Y:S01]  /*5d90*/  LOP3.LUT P1, RZ, R0, 0x3, R69, 0x48, !PT ;  /* 0x0000000300ff7812 */ /* 0x000fe20007824845 */
[----:B------:R-:W-:Y:S01]  /*5da0*/  @!UPT UIADD3 URZ, UPT, UPT, URZ, URZ, URZ ;  /* 0x000000fffffff290 */ /* 0x000fe2000fffe0ff */
[----:B--2---:R-:W-:Y:S11]  /*5db0*/  @P0 BRA `(.L_x_94) ;  /* 0x0000000000080947 */ /* 0x004ff60003800000 */
[----:B------:R-:W1:Y:S02]  /*5dc0*/  SYNCS.PHASECHK.TRANS64.TRYWAIT P0, [R86+URZ+0xa0], R2 ;  /* 0x0000a002560075a7 */ /* 0x000e6400080011ff */
[----:B-1----:R-:W-:Y:S05]  /*5dd0*/  @!P0 BRA `(.L_x_95) ;  /* 0x0000002800408947 */ /* 0x002fea0003800000 */
.L_x_94:
[----:B------:R-:W-:Y:S05]  /*5de0*/  @!P1 BRA `(.L_x_96) ;  /* 0x0000000000409947 */ /* 0x000fea0003800000 */
[----:B------:R-:W3:Y:S01]  /*5df0*/  LDCU.64 UR8, c[0x4][0x70] ;  /* 0x01000e00ff0877ac */ /* 0x000ee20008000a00 */
[----:B------:R-:W-:Y:S01]  /*5e00*/  MOV R3, 0x0 ;  /* 0x0000000000037802 */ /* 0x000fe20000000f00 */
[----:B------:R-:W-:Y:S02]  /*5e10*/  HFMA2 R12, -RZ, RZ, 0, 5.9604644775390625e-08 ;  /* 0x00000001ff0c7431 */ /* 0x000fe400000001ff */
[----:B------:R-:W-:Y:S02]  /*5e20*/  IMAD.MOV.U32 R8, RZ, RZ, 0x192 ;  /* 0x00000192ff087424 */ /* 0x000fe400078e00ff */
[----:B------:R-:W-:Y:S01]  /*5e30*/  IMAD.MOV.U32 R13, RZ, RZ, RZ ;  /* 0x000000ffff0d7224 */ /* 0x000fe200078e00ff */
[----:B------:R-:W2:Y:S01]  /*5e40*/  LDCU.64 UR6, c[0x4][0x78] ;  /* 0x01000f00ff0677ac */ /* 0x000ea20008000a00 */
[----:B-1----:R-:W1:Y:S01]  /*5e50*/  LDC.64 R2, c[0x4][R3] ;  /* 0x0100000003027b82 */ /* 0x002e620000000a00 */
[----:B------:R-:W5:Y:S01]  /*5e60*/  LDCU.64 UR4, c[0x4][0x10] ;  /* 0x01000200ff0477ac */ /* 0x000f620008000a00 */
[----:B---3--:R-:W-:Y:S01]  /*5e70*/  MOV R5, UR9 ;  /* 0x0000000900057c02 */ /* 0x008fe20008000f00 */
[----:B------:R-:W-:Y:S01]  /*5e80*/  IMAD.U32 R4, RZ, RZ, UR8 ;  /* 0x00000008ff047e24 */ /* 0x000fe2000f8e00ff */
[----:B--2---:R-:W-:Y:S01]  /*5e90*/  MOV R7, UR7 ;  /* 0x0000000700077c02 */ /* 0x004fe20008000f00 */
[----:B------:R-:W-:Y:S01]  /*5ea0*/  IMAD.U32 R6, RZ, RZ, UR6 ;  /* 0x00000006ff067e24 */ /* 0x000fe2000f8e00ff */
[----:B-----5:R-:W-:Y:S01]  /*5eb0*/  MOV R11, UR5 ;  /* 0x00000005000b7c02 */ /* 0x020fe20008000f00 */
[----:B------:R-:W-:Y:S02]  /*5ec0*/  IMAD.U32 R10, RZ, RZ, UR4 ;  /* 0x00000004ff0a7e24 */ /* 0x000fe4000f8e00ff */
[----:B------:R-:W-:Y:S07]  /*5ed0*/  LEPC R20, `(.L_x_96) ;  /* 0x000000001014794e */ /* 0x000fee0000000000 */
[----:B-1--4-:R-:W-:Y:S05]  /*5ee0*/  CALL.ABS.NOINC R2 ;  /* 0x0000000002007343 */ /* 0x012fea0003c00000 */
.L_x_96:
[----:B------:R-:W-:Y:S05]  /*5ef0*/  WARPSYNC.ALL ;  /* 0x0000000000007948 */ /* 0x000fea0003800000 */
[----:B------:R-:W-:Y:S01]  /*5f00*/  R2UR UR4, R34 ;  /* 0x00000000220472ca */ /* 0x000fe200000e0000 */
[----:B------:R-:W-:Y:S01]  /*5f10*/  BSSY.RECONVERGENT B0, `(.L_x_97) ;  /* 0x000003c000007945 */ /* 0x000fe20003800200 */
[----:B------:R-:W-:Y:S02]  /*5f20*/  SHF.L.U32 R87, R76, 0x2, RZ ;  /* 0x000000024c577819 */ /* 0x000fe400000006ff */
[----:B------:R-:W-:Y:S02]  /*5f30*/  ISETP.NE.AND P0, PT, R77, RZ, PT ;  /* 0x000000ff4d00720c */ /* 0x000fe40003f05270 */
[----:B------:R-:W-:Y:S04]  /*5f40*/  IADD3 R83, PT, PT, R83, R87, RZ ;  /* 0x0000005753537210 */ /* 0x000fe80007ffe0ff */
[----:B------:R-:W-:Y:S03]  /*5f50*/  IADD3 R85, PT, PT, R75, R83, RZ ;  /* 0x000000534b557210 */ /* 0x000fe60007ffe0ff */
[----:B---3--:R-:W2:Y:S02]  /*5f60*/  LDTM.16dp128bit.x8 R4, tmem[UR4] ;  /* 0x00000004000479ee */ /* 0x008ea40008180000 */
[C---:B--2---:R-:W-:Y:S01]  /*5f70*/  FMUL R0, R33.reuse, R4 ;  /* 0x0000000421007220 */ /* 0x044fe20000400000 */
[C---:B-1----:R-:W-:Y:S01]  /*5f80*/  FMUL R2, R33.reuse, R5 ;  /* 0x0000000521027220 */ /* 0x042fe20000400000 */
[C---:B------:R-:W-:Y:S01]  /*5f90*/  FMUL R3, R33.reuse, R6 ;  /* 0x0000000621037220 */ /* 0x040fe20000400000 */
[----:B------:R-:W-:Y:S01]  /*5fa0*/  FMUL R7, R33, R7 ;  /* 0x0000000721077220 */ /* 0x000fe20000400000 */
[----:B------:R-:W-:Y:S01]  /*5fb0*/  FFMA R36, R35, R40, R0 ;  /* 0x0000002823247223 */ /* 0x000fe20000000000 */
        /* <DEDUP_REMOVED lines=10> */
[----:B------:R1:W-:Y:S01]  /*6060*/  STSM.16.M88.4 [R84+0x400], R36 ;  /* 0x0004002454007844 */ /* 0x0003e20000000200 */
[----:B------:R-:W-:Y:S01]  /*6070*/  FMUL R9, R33, R13 ;  /* 0x0000000d21097220 */ /* 0x000fe20000400000 */
[----:B------:R-:W-:Y:S01]  /*6080*/  FFMA R6, R35, R46, R6 ;  /* 0x0000002e23067223 */ /* 0x000fe20000000006 */
[----:B------:R-:W-:Y:S01]  /*6090*/  FMUL R10, R33, R14 ;  /* 0x0000000e210a7220 */ /* 0x000fe20000400000 */
[----:B------:R-:W-:Y:S01]  /*60a0*/  FFMA R7, R35, R47, R11 ;  /* 0x0000002f23077223 */ /* 0x000fe2000000000b */
[----:B------:R-:W-:Y:S01]  /*60b0*/  FMUL R15, R33, R15 ;  /* 0x0000000f210f7220 */ /* 0x000fe20000400000 */
[----:B----4-:R-:W-:Y:S01]  /*60c0*/  FFMA R8, R35, R48, R8 ;  /* 0x0000003023087223 */ /* 0x010fe20000000008 */
        /* <DEDUP_REMOVED lines=8> */
[C---:B------:R-:W-:Y:S01]  /*6150*/  FFMA R12, R35.reuse, R52, R12 ;  /* 0x00000034230c7223 */ /* 0x040fe2000000000c */
[C---:B------:R-:W-:Y:S01]  /*6160*/  FFMA R13, R35.reuse, R53, R13 ;  /* 0x00000035230d7223 */ /* 0x040fe2000000000d */
[C---:B------:R-:W-:Y:S01]  /*6170*/  FFMA R14, R35.reuse, R54, R14 ;  /* 0x00000036230e7223 */ /* 0x040fe2000000000e */
[----:B------:R1:W-:Y:S01]  /*6180*/  STSM.16.M88.4 [R83], R8 ;  /* 0x0000000853007844 */ /* 0x0003e20000000200 */
[----:B------:R-:W-:Y:S05]  /*6190*/  FFMA R15, R35, R55, R19 ;  /* 0x00000037230f7223 */ /* 0x000fea0000000013 */
[----:B------:R1:W-:Y:S01]  /*61a0*/  STSM.16.M88.4 [R85], R12 ;  /* 0x0000000c55007844 */ /* 0x0003e20000000200 */
[----:B------:R-:W-:Y:S01]  /*61b0*/  @!PT LDS RZ, [RZ] ;  /* 0x00000000fffff984 */ /* 0x000fe20000000800 */
[----:B------:R-:W-:Y:S01]  /*61c0*/  @!PT LDS RZ, [RZ] ;  /* 0x00000000fffff984 */ /* 0x000fe20000000800 */
[----:B------:R-:W-:Y:S01]  /*61d0*/  @!PT LDS RZ, [RZ] ;  /* 0x00000000fffff984 */ /* 0x000fe20000000800 */
[----:B------:R-:W-:Y:S01]  /*61e0*/  @!PT LDS RZ, [RZ] ;  /* 0x00000000fffff984 */ /* 0x000fe20000000800 */
[----:B------:R2:W-:Y:S06]  /*61f0*/  MEMBAR.ALL.CTA ;  /* 0x0000000000007992 */ /* 0x0005ec0000008000 */
[----:B--2---:R-:W2:Y:S02]  /*6200*/  FENCE.VIEW.ASYNC.S ;  /* 0x00000000000073c6 */ /* 0x004ea40000000000 */
[----:B--2---:R-:W-:Y:S06]  /*6210*/  BAR.SYNC.DEFER_BLOCKING 0x1, 0x80 ;  /* 0x0042000000007b1d */ /* 0x004fec0000010000 */
[----:B------:R-:W-:Y:S05]  /*6220*/  @P0 BRA `(.L_x_98) ;  /* 0x0000000000280947 */ /* 0x000fea0003800000 */
[----:B------:R-:W-:Y:S02]  /*6230*/  UIADD3 UR4, UPT, UPT, UR48, 0x400, URZ ;  /* 0x0000040030047890 */ /* 0x000fe4000fffe0ff */
[----:B------:R-:W-:Y:S01]  /*6240*/  UIADD3 UR6, UP0, UPT, UR52, 0x680, URZ ;  /* 0x0000068034067890 */ /* 0x000fe2000ff1e0ff */
[----:B------:R-:W-:Y:S03]  /*6250*/  UMOV UR43, UR36 ;  /* 0x00000024002b7c82 */ /* 0x000fe60008000000 */
[----:B------:R-:W-:Y:S01]  /*6260*/  MOV R70, UR4 ;  /* 0x0000000400467c02 */ /* 0x000fe20008000f00 */
[----:B------:R-:W-:Y:S03]  /*6270*/  UIADD3.X UR7, UPT, UPT, URZ, UR53, URZ, UP0, !UPT ;  /* 0x00000035ff077290 */ /* 0x000fe600087fe4ff */
[----:B------:R-:W-:Y:S11]  /*6280*/  R2UR UR40, R70 ;  /* 0x00000000462872ca */ /* 0x000ff600000e0000 */
[----:B------:R-:W-:Y:S02]  /*6290*/  @!UPT UIADD3 URZ, UPT, UPT, URZ, URZ, URZ ;  /* 0x000000fffffff290 */ /* 0x000fe4000fffe0ff */
[----:B------:R2:W-:Y:S01]  /*62a0*/  UTMASTG.3D [UR40], [UR6] ;  /* 0x00000028060073b5 */ /* 0x0005e20008010000 */
[----:B------:R0:W-:Y:S01]  /*62b0*/  UTMACMDFLUSH ;  /* 0x00000000000079b7 */ /* 0x0001e20000000000 */
[----:B--2---:R-:W-:Y:S04]  /*62c0*/  DEPBAR.LE SB0, 0x1 ;  /* 0x000080400000791a */ /* 0x004fe80000000000 */
.L_x_98:
[----:B------:R-:W-:Y:S05]  /*62d0*/  BSYNC.RECONVERGENT B0 ;  /* 0x0000000000007941 */ /* 0x000fea0003800200 */
.L_x_97:
[----:B------:R-:W-:Y:S01]  /*62e0*/  BAR.SYNC.DEFER_BLOCKING 0x1, 0x80 ;  /* 0x0042000000007b1d */ /* 0x000fe20000010000 */
[----:B------:R-:W-:Y:S01]  /*62f0*/  ISETP.NE.AND P1, PT, R81, RZ, PT ;  /* 0x000000ff5100720c */ /* 0x000fe20003f25270 */
[----:B------:R-:W-:Y:S01]  /*6300*/  UISETP.NE.AND UP0, UPT, UR49, URZ, UPT ;  /* 0x000000ff3100728c */ /* 0x000fe2000bf05270 */
[----:B------:R-:W-:Y:S11]  /*6310*/  LEA R2, R88, UR48, 0x3 ;  /* 0x0000003058027c11 */ /* 0x000ff6000f8e18ff */
[----:B------:R-:W-:Y:S01]  /*6320*/  @P1 SHF.L.U32 R3, R74, 0x1f, RZ ;  /* 0x0000001f4a031819 */ /* 0x000fe200000006ff */
[----:B------:R-:W-:Y:S06]  /*6330*/  BRA.U !UP0, `(.L_x_99) ;  /* 0x0000000108247547 */ /* 0x000fec000b800000 */
[----:B-1----:R-:W-:Y:S01]  /*6340*/  IMAD.U32 R4, RZ, RZ, UR51 ;  /* 0x00000033ff047e24 */ /* 0x002fe2000f8e00ff */
[----:B------:R-:W-:Y:S01]  /*6350*/  MOV R0, UR37 ;  /* 0x0000002500007c02 */ /* 0x000fe20008000f00 */
[----:B------:R-:W-:Y:S03]  /*6360*/  UIADD3 UR51, UPT, UPT, UR51, 0x1, URZ ;  /* 0x0000000133337890 */ /* 0x000fe6000fffe0ff */
[----:B------:R-:W-:Y:S01]  /*6370*/  @P1 LEA R4, R4, UR48, 0x3 ;  /* 0x0000003004041c11 */ /* 0x000fe2000f8e18ff */
[----:B------:R-:W-:Y:S04]  /*6380*/  UISETP.NE.AND UP0, UPT, UR51, 0x4, UPT ;  /* 0x000000043300788c */ /* 0x000fe8000bf05270 */
[----:B------:R-:W-:Y:S01]  /*6390*/  @P1 VIADD R4, R4, 0x50 ;  /* 0x0000005004041836 */ /* 0x000fe20000000000 */
[----:B------:R-:W-:Y:S04]  /*63a0*/  USEL UR51, UR51, URZ, UP0 ;  /* 0x000000ff33337287 */ /* 0x000fe80008000000 */
[----:B------:R-:W-:Y:S04]  /*63b0*/  @P1 PRMT R0, R0, 0x654, R4 ;  /* 0x0000065400001816 */ /* 0x000fe80000000004 */
[----:B------:R2:W-:Y:S04]  /*63c0*/  @P1 SYNCS.ARRIVE.TRANS64.RED.A1T0 RZ, [R0+URZ], RZ ;  /* 0x000000ff00ff19a7 */ /* 0x0005e800081004ff */
.L_x_99:
[----:B------:R-:W3:Y:S01]  /*63d0*/  @P1 SYNCS.PHASECHK.TRANS64.TRYWAIT P0, [R2+URZ+0x30], R3 ;  /* 0x00003003020015a7 */ /* 0x000ee200080011ff */
[----:B------:R-:W-:Y:S01]  /*63e0*/  BSSY B1, `(.L_x_100) ;  /* 0x0000017000017945 */ /* 0x000fe20003800000 */
[----:B---3--:R-:W-:Y:S03]  /*63f0*/  @P1 SEL R90, RZ, 0x1, !P0 ;  /* 0x00000001ff5a1807 */ /* 0x008fe60004000000 */
[----:B------:R-:W-:Y:S05]  /*6400*/  @!P1 BRA `(.L_x_101) ;  /* 0x0000000000509947 */ /* 0x000fea0003800000 */
[----:B------:R-:W-:Y:S01]  /*6410*/  ISETP.NE.AND P1, PT, R91, RZ, PT ;  /* 0x000000ff5b00720c */ /* 0x000fe20003f25270 */
[----:B------:R-:W-:Y:S01]  /*6420*/  BSSY B0, `(.L_x_102) ;  /* 0x000000a000007945 */ /* 0x000fe20003800000 */
[----:B------:R-:W-:Y:S11]  /*6430*/  ISETP.NE.AND P0, PT, R90, RZ, PT ;  /* 0x000000ff5a00720c */ /* 0x000ff60003f05270 */
[----:B-1----:R-:W-:Y:S04]  /*6440*/  @P1 IMAD R5, R88, 0x2000, R89 ;  /* 0x0000200058051824 */ /* 0x002fe800078e0259 */
[----:B------:R-:W-:Y:S05]  /*6450*/  @P1 VIADD R4, R5, UR48 ;  /* 0x0000003005041c36 */ /* 0x000fea0008000000 */
[----:B------:R-:W-:Y:S01]  /*6460*/  @P1 IADD3 R3, PT, PT, R87, R4, RZ ;  /* 0x0000000457031210 */ /* 0x000fe20007ffe0ff */
[----:B------:R-:W-:Y:S01]  /*6470*/  @P1 IMAD.IADD R4, R75, 0x1, R4 ;  /* 0x000000014b041824 */ /* 0x000fe200078e0204 */
[----:B------:R-:W-:Y:S06]  /*6480*/  @P0 BRA `(.L_x_103) ;  /* 0x00000000000c0947 */ /* 0x000fec0003800000 */
[----:B--2---:R-:W-:Y:S04]  /*6490*/  SHF.L.U32 R0, R74, 0x1f, RZ ;  /* 0x0000001f4a007819 */ /* 0x004fe800000006ff */
[----:B------:R-:W1:Y:S02]  /*64a0*/  SYNCS.PHASECHK.TRANS64.TRYWAIT P0, [R2+URZ+0x30], R0 ;  /* 0x00003000020075a7 */ /* 0x000e6400080011ff */
[----:B-1----:R-:W-:Y:S05]  /*64b0*/  @!P0 BRA `(.L_x_104) ;  /* 0x00000020009c8947 */ /* 0x002fea0003800000 */
.L_x_103:
[----:B------:R-:W-:Y:S05]  /*64c0*/  BSYNC B0 ;  /* 0x0000000000007941 */ /* 0x000fea0003800000 */
.L_x_102:
[----:B------:R-:W-:Y:S02]  /*64d0*/  ISETP.NE.AND P0, PT, R91, RZ, PT ;  /* 0x000000ff5b00720c */ /* 0x000fe40003f05270 */
[----:B------:R-:W-:Y:S11]  /*64e0*/  IADD3 R88, PT, PT, R88, 0x1, RZ ;  /* 0x0000000158587810 */ /* 0x000ff60007ffe0ff */
[----:B-12---:R-:W-:Y:S01]  /*64f0*/  @P0 IMAD.IADD R0, R75, 0x1, R3 ;  /* 0x000000014b000824 */ /* 0x006fe200078e0203 */
[----:B------:R-:W-:Y:S05]  /*6500*/  @P0 WARPSYNC.ALL ;  /* 0x0000000000000948 */ /* 0x000fea0003800000 */
[----:B------:R3:W4:Y:S04]  /*6510*/  @P0 LDSM.16.M88.4 R40, [R5+UR48+0x400] ;  /* 0x000400300528083b */ /* 0x0007280008000200 */
[----:B------:R3:W1:Y:S04]  /*6520*/  @P0 LDSM.16.M88.4 R44, [R4+0x400] ;  /* 0x00040000042c083b */ /* 0x0006680000000200 */
[----:B------:R3:W2:Y:S04]  /*6530*/  @P0 LDSM.16.M88.4 R48, [R3+0x400] ;  /* 0x000400000330083b */ /* 0x0006a80000000200 */
[----:B------:R3:W1:Y:S02]  /*6540*/  @P0 LDSM.16.M88.4 R52, [R0+0x400] ;  /* 0x000400000034083b */ /* 0x0006640000000200 */
.L_x_101:
[----:B------:R-:W-:Y:S05]  /*6550*/  BSYNC B1 ;  /* 0x0000000000017941 */ /* 0x000fea0003800000 */
.L_x_100:
[----:B--23--:R-:W-:Y:S05]  /*6560*/  VIADD R0, R34, 0x20 ;  /* 0x0000002022007836 */ /* 0x00cfea0000000000 */
[----:B------:R-:W-:Y:S04]  /*6570*/  SHF.R.U32.HI R0, RZ, 0x15, R0 ;  /* 0x00000015ff007819 */ /* 0x000fe80000011600 */
[----:B------:R-:W-:Y:S11]  /*6580*/  LOP3.LUT P0, RZ, R0, 0x3, R69, 0x48, !PT ;  /* 0x0000000300ff7812 */ /* 0x000ff60007804845 */
[----:B------:R-:W-:Y:S02]  /*6590*/  @!UPT UIADD3 URZ, UPT, UPT, URZ, URZ, URZ ;  /* 0x000000fffffff290 */ /* 0x000fe4000fffe0ff */
[----:B------:R-:W-:Y:S05]  /*65a0*/  @!P0 BRA `(.L_x_105) ;  /* 0x0000000000408947 */ /* 0x000fea0003800000 */
[----:B------:R-:W2:Y:S01]  /*65b0*/  LDCU.64 UR8, c[0x4][0x70] ;  /* 0x01000e00ff0877ac */ /* 0x000ea20008000a00 */
[----:B------:R-:W-:Y:S01]  /*65c0*/  MOV R3, 0x0 ;  /* 0x0000000000037802 */ /* 0x000fe20000000f00 */
[----:B-1----:R-:W-:Y:S02]  /*65d0*/  HFMA2 R12, -RZ, RZ, 0, 5.9604644775390625e-08 ;  /* 0x00000001ff0c7431 */ /* 0x002fe400000001ff */
[----:B------:R-:W-:Y:S02]  /*65e0*/  IMAD.MOV.U32 R8, RZ, RZ, 0x192 ;  /* 0x00000192ff087424 */ /* 0x000fe400078e00ff */
[----:B------:R-:W-:Y:S01]  /*65f0*/  IMAD.MOV.U32 R13, RZ, RZ, RZ ;  /* 0x000000ffff0d7224 */ /* 0x000fe200078e00ff */
[----:B------:R-:W1:Y:S01]  /*6600*/  LDCU.64 UR6, c[0x4][0x78] ;  /* 0x01000f00ff0677ac */ /* 0x000e620008000a00 */
[----:B------:R-:W3:Y:S01]  /*6610*/  LDC.64 R2, c[0x4][R3] ;  /* 0x0100000003027b82 */ /* 0x000ee20000000a00 */
[----:B------:R-:W5:Y:S01]  /*6620*/  LDCU.64 UR4, c[0x4][0x10] ;  /* 0x01000200ff0477ac */ /* 0x000f620008000a00 */
[----:B--2---:R-:W-:Y:S01]  /*6630*/  MOV R5, UR9 ;  /* 0x0000000900057c02 */ /* 0x004fe20008000f00 */
[----:B------:R-:W-:Y:S01]  /*6640*/  IMAD.U32 R4, RZ, RZ, UR8 ;  /* 0x00000008ff047e24 */ /* 0x000fe2000f8e00ff */
[----:B-1----:R-:W-:Y:S01]  /*6650*/  MOV R7, UR7 ;  /* 0x0000000700077c02 */ /* 0x002fe20008000f00 */
[----:B------:R-:W-:Y:S01]  /*6660*/  IMAD.U32 R6, RZ, RZ, UR6 ;  /* 0x00000006ff067e24 */ /* 0x000fe2000f8e00ff */
[----:B-----5:R-:W-:Y:S01]  /*6670*/  MOV R11, UR5 ;  /* 0x00000005000b7c02 */ /* 0x020fe20008000f00 */
[----:B------:R-:W-:Y:S02]  /*6680*/  IMAD.U32 R10, RZ, RZ, UR4 ;  /* 0x00000004ff0a7e24 */ /* 0x000fe4000f8e00ff */
[----:B------:R-:W-:Y:S07]  /*6690*/  LEPC R20, `(.L_x_105) ;  /* 0x000000001014794e */ /* 0x000fee0000000000 */
[----:B---34-:R-:W-:Y:S05]  /*66a0*/  CALL.ABS.NOINC R2 ;  /* 0x0000000002007343 */ /* 0x018fea0003c00000 */
.L_x_105:
[----:B------:R-:W-:Y:S05]  /*66b0*/  WARPSYNC.ALL ;  /* 0x0000000000007948 */ /* 0x000fea0003800000 */
[----:B------:R-:W-:Y:S01]  /*66c0*/  R2UR UR4, R34 ;  /* 0x00000000220472ca */ /* 0x000fe200000e0000 */
[----:B------:R-:W-:Y:S01]  /*66d0*/  BSSY.RECONVERGENT B0, `(.L_x_106) ;  /* 0x0000040000007945 */ /* 0x000fe20003800200 */
[----:B------:R-:W-:Y:S02]  /*66e0*/  ISETP.NE.AND P6, PT, R81, RZ, PT ;  /* 0x000000ff5100720c */ /* 0x000fe40003fc5270 */
[----:B------:R-:W-:Y:S02]  /*66f0*/  ISETP.NE.AND P0, PT, R77, RZ, PT ;  /* 0x000000ff4d00720c */ /* 0x000fe40003f05270 */
[----:B------:R-:W-:Y:S07]  /*6700*/  MOV R20, UR51 ;  /* 0x0000003300147c02 */ /* 0x000fee0008000f00 */
[----:B-1----:R-:W1:Y:S02]  /*6710*/  LDTM.16dp128bit.x8 R4, tmem[UR4+0x20] ;  /* 0x00002004000479ee */ /* 0x002e640008180000 */
[----:B------:R-:W-:Y:S01]  /*6720*/  @P6 LEA R20, R20, UR48, 0x3 ;  /* 0x0000003014146c11 */ /* 0x000fe2000f8e18ff */
[C---:B-1----:R-:W-:Y:S01]  /*6730*/  FMUL R0, R33.reuse, R4 ;  /* 0x0000000421007220 */ /* 0x042fe20000400000 */
[C---:B------:R-:W-:Y:S01]  /*6740*/  FMUL R2, R33.reuse, R5 ;  /* 0x0000000521027220 */ /* 0x040fe20000400000 */
[C---:B------:R-:W-:Y:S01]  /*6750*/  FMUL R3, R33.reuse, R6 ;  /* 0x0000000621037220 */ /* 0x040fe20000400000 */
[----:B------:R-:W-:Y:S01]  /*6760*/  FMUL R7, R33, R7 ;  /* 0x0000000721077220 */ /* 0x000fe20000400000 */
[----:B----4-:R-:W-:Y:S01]  /*6770*/  FFMA R36, R35, R40, R0 ;  /* 0x0000002823247223 */ /* 0x010fe20000000000 */
        /* <DEDUP_REMOVED lines=28> */
[----:B------:R1:W-:Y:S01]  /*6940*/  STSM.16.M88.4 [R83+0x2000], R8 ;  /* 0x0020000853007844 */ /* 0x0003e20000000200 */
[----:B------:R-:W-:Y:S01]  /*6950*/  FFMA R15, R35, R55, R19 ;  /* 0x00000037230f7223 */ /* 0x000fe20000000013 */
[----:B------:R-:W-:Y:S02]  /*6960*/  MOV R16, UR37 ;  /* 0x0000002500107c02 */ /* 0x000fe40008000f00 */
[----:B------:R-:W-:Y:S02]  /*6970*/  @P6 IADD3 R17, PT, PT, R20, 0x50, RZ ;  /* 0x0000005014116810 */ /* 0x000fe40007ffe0ff */
[----:B------:R1:W-:Y:S01]  /*6980*/  STSM.16.M88.4 [R85+0x2000], R12 ;  /* 0x0020000c55007844 */ /* 0x0003e20000000200 */
[----:B------:R-:W-:Y:S02]  /*6990*/  LEA R0, R88, UR48, 0x3 ;  /* 0x0000003058007c11 */ /* 0x000fe4000f8e18ff */
[----:B------:R-:W-:Y:S01]  /*69a0*/  @P6 PRMT R16, R16, 0x654, R17 ;  /* 0x0000065410106816 */ /* 0x000fe20000000011 */
[----:B------:R-:W-:Y:S01]  /*69b0*/  @!PT LDS RZ, [RZ] ;  /* 0x00000000fffff984 */ /* 0x000fe20000000800 */
[----:B------:R-:W-:Y:S01]  /*69c0*/  @!PT LDS RZ, [RZ] ;  /* 0x00000000fffff984 */ /* 0x000fe20000000800 */
[----:B------:R-:W-:Y:S01]  /*69d0*/  @!PT LDS RZ, [RZ] ;  /* 0x00000000fffff984 */ /* 0x000fe20000000800 */
[----:B------:R-:W-:Y:S01]  /*69e0*/  @!PT LDS RZ, [RZ] ;  /* 0x00000000fffff984 */ /* 0x000fe20000000800 */
[----:B------:R2:W-:Y:S06]  /*69f0*/  MEMBAR.ALL.CTA ;  /* 0x0000000000007992 */ /* 0x0005ec0000008000 */
[----:B--2---:R-:W2:Y:S01]  /*6a00*/  FENCE.VIEW.ASYNC.S ;  /* 0x00000000000073c6 */ /* 0x004ea20000000000 */
[----:B------:R-:W-:Y:S01]  /*6a10*/  @P6 SHF.L.U32 R2, R74, 0x1f, RZ ;  /* 0x0000001f4a026819 */ /* 0x000fe200000006ff */
[----:B--2---:R-:W-:Y:S06]  /*6a20*/  BAR.SYNC.DEFER_BLOCKING 0x1, 0x80 ;  /* 0x0042000000007b1d */ /* 0x004fec0000010000 */
[----:B------:R-:W-:Y:S05]  /*6a30*/  @P0 BRA `(.L_x_107) ;  /* 0x0000000000240947 */ /* 0x000fea0003800000 */
[----:B------:R-:W-:Y:S02]  /*6a40*/  UIADD3 UR8, UP0, UPT, UR52, 0x680, URZ ;  /* 0x0000068034087890 */ /* 0x000fe4000ff1e0ff */
[----:B------:R-:W-:Y:S02]  /*6a50*/  UIADD3 UR5, UPT, UPT, UR41, 0x20, URZ ;  /* 0x0000002029057890 */ /* 0x000fe4000fffe0ff */
[----:B------:R-:W-:Y:S02]  /*6a60*/  UIADD3 UR4, UPT, UPT, UR48, 0x2400, URZ ;  /* 0x0000240030047890 */ /* 0x000fe4000fffe0ff */
[----:B------:R-:W-:Y:S01]  /*6a70*/  UIADD3.X UR9, UPT, UPT, URZ, UR53, URZ, UP0, !UPT ;  /* 0x00000035ff097290 */ /* 0x000fe200087fe4ff */
[----:B------:R-:W-:Y:S01]  /*6a80*/  UMOV UR6, UR42 ;  /* 0x0000002a00067c82 */ /* 0x000fe20008000000 */
[----:B------:R-:W-:Y:S07]  /*6a90*/  UMOV UR7, UR36 ;  /* 0x0000002400077c82 */ /* 0x000fee0008000000 */
[----:B------:R2:W-:Y:S01]  /*6aa0*/  UTMASTG.3D [UR4], [UR8] ;  /* 0x00000004080073b5 */ /* 0x0005e20008010000 */
[----:B------:R0:W-:Y:S01]  /*6ab0*/  UTMACMDFLUSH ;  /* 0x00000000000079b7 */ /* 0x0001e20000000000 */
[----:B--2---:R-:W-:Y:S04]  /*6ac0*/  DEPBAR.LE SB0, 0x1 ;  /* 0x000080400000791a */ /* 0x004fe80000000000 */
.L_x_107:
[----:B------:R-:W-:Y:S05]  /*6ad0*/  BSYNC.RECONVERGENT B0 ;  /* 0x0000000000007941 */ /* 0x000fea0003800200 */
.L_x_106:
[----:B------:R-:W-:Y:S01]  /*6ae0*/  BAR.SYNC.DEFER_BLOCKING 0x1, 0x80 ;  /* 0x0042000000007b1d */ /* 0x000fe20000010000 */
[----:B------:R-:W-:Y:S04]  /*6af0*/  UIADD3 UR40, UPT, UPT, UR51, 0x1, URZ ;  /* 0x0000000133287890 */ /* 0x000fe8000fffe0ff */
[----:B------:R-:W-:Y:S04]  /*6b00*/  UISETP.NE.AND UP0, UPT, UR40, 0x4, UPT ;  /* 0x000000042800788c */ /* 0x000fe8000bf05270 */
[----:B------:R-:W-:Y:S01]  /*6b10*/  USEL UR40, UR40, URZ, UP0 ;  /* 0x000000ff28287287 */ /* 0x000fe20008000000 */
[----:B------:R2:W-:Y:S01]  /*6b20*/  @P6 SYNCS.ARRIVE.TRANS64.RED.A1T0 RZ, [R16+URZ], RZ ;  /* 0x000000ff10ff69a7 */ /* 0x0005e200081004ff */
[----:B------:R-:W-:Y:S01]  /*6b30*/  BSSY B1, `(.L_x_108) ;  /* 0x0000018000017945 */ /* 0x000fe20003800000 */
[----:B------:R-:W3:Y:S02]  /*6b40*/  @P6 SYNCS.PHASECHK.TRANS64.TRYWAIT P0, [R0+URZ+0x30], R2 ;  /* 0x00003002000065a7 */ /* 0x000ee400080011ff */
[----:B---3--:R-:W-:Y:S01]  /*6b50*/  @P6 SEL R90, RZ, 0x1, !P0 ;  /* 0x00000001ff5a6807 */ /* 0x008fe20004000000 */
[----:B--2---:R-:W-:Y:S06]  /*6b60*/  @!P6 BRA `(.L_x_109) ;  /* 0x000000000050e947 */ /* 0x004fec0003800000 */
        /* <DEDUP_REMOVED lines=8> */
[----:B------:R-:W-:Y:S04]  /*6bf0*/  SHF.L.U32 R5, R74, 0x1f, RZ ;  /* 0x0000001f4a057819 */ /* 0x000fe800000006ff */
[----:B------:R-:W1:Y:S02]  /*6c00*/  SYNCS.PHASECHK.TRANS64.TRYWAIT P0, [R0+URZ+0x30], R5 ;  /* 0x00003005000075a7 */ /* 0x000e6400080011ff */
[----:B-1----:R-:W-:Y:S05]  /*6c10*/  @!P0 BRA `(.L_x_112) ;  /* 0x0000001800d88947 */ /* 0x002fea0003800000 */
.L_x_111:
[----:B------:R-:W-:Y:S05]  /*6c20*/  BSYNC B0 ;  /* 0x0000000000007941 */ /* 0x000fea0003800000 */
.L_x_110:
[----:B------:R-:W-:Y:S02]  /*6c30*/  ISETP.NE.AND P0, PT, R91, RZ, PT ;  /* 0x000000ff5b00720c */ /* 0x000fe40003f05270 */
[----:B------:R-:W-:Y:S11]  /*6c40*/  IADD3 R88, PT, PT, R88, 0x1, RZ ;  /* 0x0000000158587810 */ /* 0x000ff60007ffe0ff */
[----:B-1----:R-:W-:Y:S01]  /*6c50*/  @P0 IMAD.IADD R0, R75, 0x1, R2 ;  /* 0x000000014b000824 */ /* 0x002fe200078e0202 */
[----:B------:R-:W-:Y:S05]  /*6c60*/  @P0 WARPSYNC.ALL ;  /* 0x0000000000000948 */ /* 0x000fea0003800000 */
[----:B------:R2:W3:Y:S04]  /*6c70*/  @P0 LDSM.16.M88.4 R40, [R4+UR48+0x400] ;  /* 0x000400300428083b */ /* 0x0004e80008000200 */
[----:B------:R2:W4:Y:S04]  /*6c80*/  @P0 LDSM.16.M88.4 R44, [R3+0x400] ;  /* 0x00040000032c083b */ /* 0x0005280000000200 */
[----:B------:R2:W1:Y:S04]  /*6c90*/  @P0 LDSM.16.M88.4 R48, [R2+0x400] ;  /* 0x000400000230083b */ /* 0x0004680000000200 */
[----:B------:R2:W1:Y:S02]  /*6ca0*/  @P0 LDSM.16.M88.4 R52, [R0+0x400] ;  /* 0x000400000034083b */ /* 0x0004640000000200 */
.L_x_109:
[----:B------:R-:W-:Y:S05]  /*6cb0*/  BSYNC B1 ;  /* 0x0000000000017941 */ /* 0x000fea0003800000 */
.L_x_108:
[----:B--2---:R-:W-:Y:S05]  /*6cc0*/  VIADD R0, R34, 0x40 ;  /* 0x0000004022007836 */ /* 0x004fea0000000000 */
        /* <DEDUP_REMOVED lines=20> */
.L_x_113:
        /* <DEDUP_REMOVED lines=12> */
[----:B---3--:R-:W-:Y:S01]  /*6ed0*/  FFMA R36, R35, R40, R0 ;  /* 0x0000002823247223 */ /* 0x008fe20000000000 */
[----:B------:R-:W-:Y:S01]  /*6ee0*/  FMUL R4, R33, R8 ;  /* 0x0000000821047220 */ /* 0x000fe20000400000 */
[----:B------:R-:W-:Y:S01]  /*6ef0*/  FFMA R37, R35, R41, R2 ;  /* 0x0000002923257223 */ /* 0x000fe20000000002 */
        /* <DEDUP_REMOVED lines=51> */
.L_x_115:
[----:B------:R-:W-:Y:S05]  /*7230*/  BSYNC.RECONVERGENT B0 ;  /* 0x0000000000007941 */ /* 0x000fea0003800200 */
.L_x_114:
        /* <DEDUP_REMOVED lines=12> */
[----:B------:R-:W-:Y:S04]  /*7300*/  @P1 IMAD R88, R88, 0x2000, R89 ;  /* 0x0000200058581824 */ /* 0x000fe800078e0259 */
[----:B------:R-:W-:Y:S05]  /*7310*/  @P1 VIADD R3, R88, UR48 ;  /* 0x0000003058031c36 */ /* 0x000fea0008000000 */
[----:B------:R-:W-:Y:S01]  /*7320*/  @P1 IADD3 R87, PT, PT, R87, R3, RZ ;  /* 0x0000000357571210 */ /* 0x000fe20007ffe0ff */
[----:B------:R-:W-:Y:S01]  /*7330*/  @P1 IMAD.IADD R3, R75, 0x1, R3 ;  /* 0x000000014b031824 */ /* 0x000fe200078e0203 */
[----:B------:R-:W-:Y:S06]  /*7340*/  @P0 BRA `(.L_x_119) ;  /* 0x00000000000c0947 */ /* 0x000fec0003800000 */
[----:B------:R-:W-:Y:S04]  /*7350*/  SHF.L.U32 R0, R74, 0x1f, RZ ;  /* 0x0000001f4a007819 */ /* 0x000fe800000006ff */
[----:B------:R-:W2:Y:S02]  /*7360*/  SYNCS.PHASECHK.TRANS64.TRYWAIT P0, [R2+URZ+0x30], R0 ;  /* 0x00003000020075a7 */ /* 0x000ea400080011ff */
[----:B--2---:R-:W-:Y:S05]  /*7370*/  @!P0 BRA `(.L_x_120) ;  /* 0x0000001400148947 */ /* 0x004fea0003800000 */
.L_x_119:
[----:B------:R-:W-:Y:S05]  /*7380*/  BSYNC B0 ;  /* 0x0000000000007941 */ /* 0x000fea0003800000 */
.L_x_118:
[----:B------:R-:W-:Y:S11]  /*7390*/  ISETP.NE.AND P0, PT, R91, RZ, PT ;  /* 0x000000ff5b00720c */ /* 0x000ff60003f05270 */
[----:B------:R-:W-:Y:S02]  /*73a0*/  @!UPT UIADD3 URZ, UPT, UPT, URZ, URZ, URZ ;  /* 0x000000fffffff290 */ /* 0x000fe4000fffe0ff */
[----:B--2---:R-:W-:Y:S01]  /*73b0*/  @P0 IADD3 R0, PT, PT, R75, R87, RZ ;  /* 0x000000574b000210 */ /* 0x004fe20007ffe0ff */
[----:B------:R-:W-:Y:S05]  /*73c0*/  @P0 WARPSYNC.ALL ;  /* 0x0000000000000948 */ /* 0x000fea0003800000 */
[----:B------:R2:W3:Y:S04]  /*73d0*/  @P0 LDSM.16.M88.4 R40, [R88+UR48+0x400] ;  /* 0x000400305828083b */ /* 0x0004e80008000200 */
[----:B------:R2:W4:Y:S04]  /*73e0*/  @P0 LDSM.16.M88.4 R44, [R3+0x400] ;  /* 0x00040000032c083b */ /* 0x0005280000000200 */
[----:B------:R2:W1:Y:S04]  /*73f0*/  @P0 LDSM.16.M88.4 R48, [R87+0x400] ;  /* 0x000400005730083b */ /* 0x0004680000000200 */
[----:B------:R2:W1:Y:S02]  /*7400*/  @P0 LDSM.16.M88.4 R52, [R0+0x400] ;  /* 0x000400000034083b */ /* 0x0004640000000200 */
.L_x_117:
[----:B------:R-:W-:Y:S05]  /*7410*/  BSYNC B1 ;  /* 0x0000000000017941 */ /* 0x000fea0003800000 */
.L_x_116:
        /* <DEDUP_REMOVED lines=21> */
.L_x_121:
[----:B------:R-:W-:Y:S01]  /*7570*/  ISETP.NE.AND P0, PT, R77, RZ, PT ;  /* 0x000000ff4d00720c */ /* 0x000fe20003f05270 */
[----:B------:R-:W-:Y:S05]  /*7580*/  WARPSYNC.ALL ;  /* 0x0000000000007948 */ /* 0x000fea0003800000 */
[----:B------:R-:W-:Y:S01]  /*7590*/  R2UR UR4, R34 ;  /* 0x00000000220472ca */ /* 0x000fe200000e0000 */
[----:B------:R-:W-:Y:S01]  /*75a0*/  BSSY.RECONVERGENT B0, `(.L_x_122) ;  /* 0x000003c000007945 */ /* 0x000fe20003800200 */
[----:B------:R-:W-:Y:S11]  /*75b0*/  R2UR UR5, R86 ;  /* 0x00000000560572ca */ /* 0x000ff600000e0000 */
[----:B-1----:R-:W1:Y:S01]  /*75c0*/  LDTM.16dp128bit.x8 R4, tmem[UR4+0x60] ;  /* 0x00006004000479ee */ /* 0x002e620008180000 */
[----:B------:R-:W-:Y:S01]  /*75d0*/  NOP ;  /* 0x0000000000007918 */ /* 0x000fe20000000000 */
[----:B------:R-:W-:Y:S04]  /*75e0*/  UIADD3 UR5, UPT, UPT, UR5, 0xc0, URZ ;  /* 0x000000c005057890 */ /* 0x000fe8000fffe0ff */
[----:B------:R-:W-:Y:S09]  /*75f0*/  UPRMT UR5, UR37, 0x654, UR5 ;  /* 0x0000065425057896 */ /* 0x000ff20008000005 */
[----:B-1----:R-:W-:Y:S01]  /*7600*/  SYNCS.ARRIVE.TRANS64.RED.A1T0 RZ, [UR5], RZ ;  /* 0x000000ffffff79a7 */ /* 0x002fe20008100405 */
[C---:B------:R-:W-:Y:S01]  /*7610*/  FMUL R0, R33.reuse, R4 ;  /* 0x0000000421007220 */ /* 0x040fe20000400000 */
        /* <DEDUP_REMOVED lines=33> */
[----:B------:R-:W-:Y:S05]  /*7830*/  FFMA R15, R35, R55, R19 ;  /* 0x00000037230f7223 */ /* 0x000fea0000000013 */
[----:B------:R1:W-:Y:S01]  /*7840*/  STSM.16.M88.4 [R85+0x6000], R12 ;  /* 0x0060000c55007844 */ /* 0x0003e20000000200 */
        /* <DEDUP_REMOVED lines=17> */
.L_x_123:
[----:B------:R-:W-:Y:S05]  /*7960*/  BSYNC.RECONVERGENT B0 ;  /* 0x0000000000007941 */ /* 0x000fea0003800200 */
.L_x_122:
[----:B------:R-:W-:Y:S01]  /*7970*/  BAR.SYNC.DEFER_BLOCKING 0x1, 0x80 ;  /* 0x0042000000007b1d */ /* 0x000fe20000010000 */
[----:B------:R-:W-:Y:S01]  /*7980*/  UISETP.NE.AND UP0, UPT, UR49, -0x4, UPT ;  /* 0xfffffffc3100788c */ /* 0x000fe2000bf05270 */
[----:B------:R-:W-:Y:S08]  /*7990*/  IADD3 R31, PT, PT, R31, 0x1, RZ ;  /* 0x000000011f1f7810 */ /* 0x000ff00007ffe0ff */
[----:B------:R-:W-:Y:S05]  /*79a0*/  BRA.U !UP0, `(.L_x_124) ;  /* 0x0000000108287547 */ /* 0x000fea000b800000 */
[----:B------:R-:W-:Y:S01]  /*79b0*/  ISETP.NE.AND P0, PT, R81, RZ, PT ;  /* 0x000000ff5100720c */ /* 0x000fe20003f05270 */
[----:B------:R-:W-:Y:S01]  /*79c0*/  IMAD.U32 R2, RZ, RZ, UR51 ;  /* 0x00000033ff027e24 */ /* 0x000fe2000f8e00ff */
[----:B------:R-:W-:Y:S01]  /*79d0*/  UIADD3 UR51, UPT, UPT, UR51, 0x1, URZ ;  /* 0x0000000133337890 */ /* 0x000fe2000fffe0ff */
[----:B------:R-:W-:Y:S03]  /*79e0*/  IMAD.U32 R0, RZ, RZ, UR37 ;  /* 0x00000025ff007e24 */ /* 0x000fe6000f8e00ff */
[----:B------:R-:W-:Y:S04]  /*79f0*/  UISETP.NE.AND UP0, UPT, UR51, 0x4, UPT ;  /* 0x000000043300788c */ /* 0x000fe8000bf05270 */
[----:B------:R-:W-:Y:S03]  /*7a00*/  USEL UR51, UR51, URZ, UP0 ;  /* 0x000000ff33337287 */ /* 0x000fe60008000000 */
[----:B------:R-:W-:Y:S05]  /*7a10*/  @P0 LEA R2, R2, UR48, 0x3 ;  /* 0x0000003002020c11 */ /* 0x000fea000f8e18ff */
[----:B------:R-:W-:Y:S05]  /*7a20*/  @P0 VIADD R2, R2, 0x50 ;  /* 0x0000005002020836 */ /* 0x000fea0000000000 */
[----:B------:R-:W-:Y:S04]  /*7a30*/  @P0 PRMT R0, R0, 0x654, R2 ;  /* 0x0000065400000816 */ /* 0x000fe80000000002 */
[----:B------:R2:W-:Y:S03]  /*7a40*/  @P0 SYNCS.ARRIVE.TRANS64.RED.A1T0 RZ, [R0+URZ], RZ ;  /* 0x000000ff00ff09a7 */ /* 0x0005e600081004ff */
.L_x_124:
[----:B------:R-:W-:Y:S01]  /*7a50*/  ISETP.NE.AND P2, PT, R78, RZ, PT ;  /* 0x000000ff4e00720c */ /* 0x000fe20003f45270 */
[----:B------:R-:W-:Y:S01]  /*7a60*/  UIADD3 UR49, UPT, UPT, UR49, 0x4, URZ ;  /* 0x0000000431317890 */ /* 0x000fe2000fffe0ff */
[----:B------:R-:W-:Y:S01]  /*7a70*/  ISETP.NE.AND P0, PT, R80, 0x2, PT ;  /* 0x000000025000780c */ /* 0x000fe20003f05270 */
[----:B-1----:R-:W-:Y:S01]  /*7a80*/  IMAD.IADD R14, R29, 0x1, R62 ;  /* 0x000000011d0e7824 */ /* 0x002fe200078e023e */
[----:B------:R-:W-:Y:S01]  /*7a90*/  ISETP.NE.AND P1, PT, R31, 0x4, PT ;  /* 0x000000041f00780c */ /* 0x000fe20003f25270 */
[----:B------:R-:W-:Y:S01]  /*7aa0*/  IMAD.IADD R15, R30, 0x1, R63 ;  /* 0x000000011e0f7824 */ /* 0x000fe200078e023f */
[----:B------:R-:W-:Y:S02]  /*7ab0*/  SEL R2, RZ, 0x1, P0 ;  /* 0x00000001ff027807 */ /* 0x000fe40000000000 */
[----:B--2---:R-:W-:Y:S02]  /*7ac0*/  SEL R0, RZ, 0x1, P1 ;  /* 0x00000001ff007807 */ /* 0x004fe40000800000 */
[----:B------:R-:W-:Y:S02]  /*7ad0*/  LOP3.LUT R72, R72, R2, RZ, 0x3c, !PT ;  /* 0x0000000248487212 */ /* 0x000fe400078e3cff */
[----:B------:R-:W-:Y:S02]  /*7ae0*/  LOP3.LUT R73, R73, R0, RZ, 0x3c, !PT ;  /* 0x0000000049497212 */ /* 0x000fe400078e3cff */
[----:B------:R-:W-:Y:S02]  /*7af0*/  @P2 R2UR UR36, R71 ;  /* 0x00000000472422ca */ /* 0x000fe400000e0000 */
[----:B------:R-:W-:Y:S02]  /*7b00*/  SEL R80, R80, RZ, P0 ;  /* 0x000000ff50507207 */ /* 0x000fe40000000000 */
[----:B------:R-:W-:Y:S01]  /*7b10*/  SEL R31, R31, RZ, P1 ;  /* 0x000000ff1f1f7207 */ /* 0x000fe20000800000 */
[----:B------:R-:W-:Y:S10]  /*7b20*/  @P2 BRA `(.L_x_125) ;  /* 0xffffffd400082947 */ /* 0x000ff4000383ffff */
[----:B------:R-:W-:-:S09]  /*7b30*/  UISETP.NE.AND UP0, UPT, UR50, URZ, UPT ;  /* 0x000000ff3200728c */ /* 0x000fd2000bf05270 */
[----:B------:R-:W-:Y:S05]  /*7b40*/  BRA.U !UP0, `(.L_x_126) ;  /* 0x0000000108487547 */ /* 0x000fea000b800000 */
[----:B------:R-:W1:Y:S02]  /*7b50*/  LDCU.64 UR4, c[0x0][0x890] ;  /* 0x00011200ff0477ac */ /* 0x000e640008000a00 */
[----:B-1----:R-:W-:-:S04]  /*7b60*/  UISETP.NE.U32.AND UP0, UPT, UR4, URZ, UPT ;  /* 0x000000ff0400728c */ /* 0x002fc8000bf05070 */
[----:B------:R-:W-:-:S09]  /*7b70*/  UISETP.NE.AND.EX UP0, UPT, UR5, URZ, UPT, UP0 ;  /* 0x000000ff0500728c */ /* 0x000fd2000bf05300 */
[----:B------:R-:W-:Y:S05]  /*7b80*/  BRA.U UP0, `(.L_x_127) ;  /* 0x00000001000c7547 */ /* 0x000fea000b800000 */
[----:B------:R-:W-:-:S13]  /*7b90*/  FSETP.NEU.AND P0, PT, R35, RZ, PT ;  /* 0x000000ff2300720b */ /* 0x000fda0003f0d000 */
[----:B------:R-:W-:Y:S05]  /*7ba0*/  @!P0 EXIT ;  /* 0x000000000000894d */ /* 0x000fea0003800000 */
[----:B------:R-:W-:Y:S05]  /*7bb0*/  BRA `(.L_x_126) ;  /* 0x00000000002c7947 */ /* 0x000fea0003800000 */
.L_x_127:
[----:B------:R-:W-:Y:S01]  /*7bc0*/  ISETP.NE.AND P0, PT, R79, RZ, PT ;  /* 0x000000ff4f00720c */ /* 0x000fe20003f05270 */
[----:B------:R-:W-:-:S12]  /*7bd0*/  BSSY.RECONVERGENT B0, `(.L_x_126) ;  /* 0x0000009000007945 */ /* 0x000fd80003800200 */
[----:B------:R-:W-:Y:S05]  /*7be0*/  @P0 BRA `(.L_x_128) ;  /* 0x0000000000140947 */ /* 0x000fea0003800000 */
[----:B------:R-:W1:Y:S02]  /*7bf0*/  LDCU.64 UR4, c[0x0][0x888] ;  /* 0x00011100ff0477ac */ /* 0x000e640008000a00 */
[----:B-1----:R-:W-:-:S04]  /*7c00*/  ISETP.NE.U32.AND P0, PT, RZ, UR4, PT ;  /* 0x00000004ff007c0c */ /* 0x002fc8000bf05070 */
[----:B------:R-:W-:-:S13]  /*7c10*/  ISETP.NE.AND.EX P0, PT, RZ, UR5, PT, P0 ;  /* 0x00000005ff007c0c */ /* 0x000fda000bf05300 */
[----:B------:R-:W-:Y:S05]  /*7c20*/  @!P0 EXIT ;  /* 0x000000000000894d */ /* 0x000fea0003800000 */
[----:B------:R-:W-:Y:S05]  /*7c30*/  BRA `(.L_x_129) ;  /* 0x0000000000087947 */ /* 0x000fea0003800000 */
.L_x_128:
[----:B------:R-:W-:-:S13]  /*7c40*/  FSETP.NEU.AND P0, PT, R35, RZ, PT ;  /* 0x000000ff2300720b */ /* 0x000fda0003f0d000 */
[----:B------:R-:W-:Y:S05]  /*7c50*/  @!P0 EXIT ;  /* 0x000000000000894d */ /* 0x000fea0003800000 */
.L_x_129:
[----:B------:R-:W-:Y:S05]  /*7c60*/  BSYNC.RECONVERGENT B0 ;  /* 0x0000000000007941 */ /* 0x000fea0003800200 */
.L_x_126:
[----:B------:R-:W-:Y:S01]  /*7c70*/  ULEA UR4, UR51, UR48, 0x3 ;  /* 0x0000003033047291 */ /* 0x000fe2000f8e18ff */
[----:B------:R-:W-:-:S04]  /*7c80*/  DEPBAR.LE SB0, 0x0 ;  /* 0x000080000000791a */ /* 0x000fc80000000000 */
[----:B------:R-:W-:-:S04]  /*7c90*/  UIADD3 UR4, UPT, UPT, UR4, 0x50, URZ ;  /* 0x0000005004047890 */ /* 0x000fc8000fffe0ff */
[----:B------:R-:W-:-:S09]  /*7ca0*/  UPRMT UR4, UR37, 0x654, UR4 ;  /* 0x0000065425047896 */ /* 0x000fd20008000004 */
[----:B------:R-:W-:Y:S01]  /*7cb0*/  SYNCS.ARRIVE.TRANS64.RED.A1T0 RZ, [UR4], RZ ;  /* 0x000000ffffff79a7 */ /* 0x000fe20008100404 */
[----:B------:R-:W-:Y:S05]  /*7cc0*/  EXIT ;  /* 0x000000000000794d */ /* 0x000fea0003800000 */
.L_x_19:
[----:B--2---:R2:W1:Y:S02]  /*7cd0*/  SYNCS.PHASECHK.TRANS64.TRYWAIT P0, [R2+URZ+0xf0], R3 ;  /* 0x0000f003020075a7 */ /* 0x00446400080011ff */
[----:B-1----:R-:W-:Y:S05]  /*7ce0*/  @!P0 NANOSLEEP.SYNCS 0x989680 ;  /* 0x009896800000895d */ /* 0x002fea0003900000 */
[----:B------:R-:W1:Y:S02]  /*7cf0*/  @!P0 SYNCS.PHASECHK.TRANS64 P0, [R2+URZ+0xf0], R3 ;  /* 0x0000f003020085a7 */ /* 0x000e6400080010ff */
[----:B-1----:R-:W-:Y:S05]  /*7d00*/  @!P0 BRA `(.L_x_19) ;  /* 0xfffffffc00f08947 */ /* 0x002fea000383ffff */
[----:B------:R-:W-:Y:S05]  /*7d10*/  BRA `(.L_x_130) ;  /* 0xffffff9800287947 */ /* 0x000fea000383ffff */
.L_x_22:
[----:B-1----:R-:W-:-:S07]  /*7d20*/  MOV R2, UR33 ;  /* 0x0000002100027c02 */ /* 0x002fce0008000f00 */
.L_x_131:
[----:B-1----:R1:W2:Y:S02]  /*7d30*/  SYNCS.PHASECHK.TRANS64.TRYWAIT P0, [R2+URZ+0x18], R4 ;  /* 0x00001804020075a7 */ /* 0x0022a400080011ff */
[----:B--2---:R-:W-:Y:S05]  /*7d40*/  @!P0 NANOSLEEP.SYNCS 0x989680 ;  /* 0x009896800000895d */ /* 0x004fea0003900000 */
[----:B------:R-:W2:Y:S02]  /*7d50*/  @!P0 SYNCS.PHASECHK.TRANS64 P0, [R2+URZ+0x18], R4 ;  /* 0x00001804020085a7 */ /* 0x000ea400080010ff */
[----:B--2---:R-:W-:Y:S05]  /*7d60*/  @!P0 BRA `(.L_x_131) ;  /* 0xfffffffc00f08947 */ /* 0x004fea000383ffff */
[----:B------:R-:W-:Y:S05]  /*7d70*/  BRA `(.L_x_21) ;  /* 0xffffff9800787947 */ /* 0x000fea000383ffff */
.L_x_28:
[----:B-1----:R-:W-:-:S07]  /*7d80*/  MOV R2, UR33 ;  /* 0x0000002100027c02 */ /* 0x002fce0008000f00 */
.L_x_132:
[----:B-1----:R1:W2:Y:S02]  /*7d90*/  SYNCS.PHASECHK.TRANS64.TRYWAIT P0, [R2+URZ+0x18], R4 ;  /* 0x00001804020075a7 */ /* 0x0022a400080011ff */
[----:B--2---:R-:W-:Y:S05]  /*7da0*/  @!P0 NANOSLEEP.SYNCS 0x989680 ;  /* 0x009896800000895d */ /* 0x004fea0003900000 */
[----:B------:R-:W2:Y:S02]  /*7db0*/  @!P0 SYNCS.PHASECHK.TRANS64 P0, [R2+URZ+0x18], R4 ;  /* 0x00001804020085a7 */ /* 0x000ea400080010ff */
[----:B--2---:R-:W-:Y:S05]  /*7dc0*/  @!P0 BRA `(.L_x_132) ;  /* 0xfffffffc00f08947 */ /* 0x004fea000383ffff */
[----:B------:R-:W-:Y:S05]  /*7dd0*/  BRA `(.L_x_27) ;  /* 0xffffff9c00507947 */ /* 0x000fea000383ffff */
.L_x_32:
[----:B-1----:R1:W2:Y:S02]  /*7de0*/  SYNCS.PHASECHK.TRANS64.TRYWAIT P0, [R2+URZ+0x80], R3 ;  /* 0x00008003020075a7 */ /* 0x0022a400080011ff */
[----:B--2---:R-:W-:Y:S05]  /*7df0*/  @!P0 NANOSLEEP.SYNCS 0x989680 ;  /* 0x009896800000895d */ /* 0x004fea0003900000 */
[----:B------:R-:W2:Y:S02]  /*7e00*/  @!P0 SYNCS.PHASECHK.TRANS64 P0, [R2+URZ+0x80], R3 ;  /* 0x00008003020085a7 */ /* 0x000ea400080010ff */
[----:B--2---:R-:W-:Y:S05]  /*7e10*/  @!P0 BRA `(.L_x_32) ;  /* 0xfffffffc00f08947 */ /* 0x004fea000383ffff */
[----:B------:R-:W-:Y:S05]  /*7e20*/  BRA `(.L_x_133) ;  /* 0xffffffa000087947 */ /* 0x000fea000383ffff */
.L_x_36:
[----:B----4-:R-:W-:-:S07]  /*7e30*/  MOV R0, UR5 ;  /* 0x0000000500007c02 */ /* 0x010fce0008000f00 */
.L_x_134:
[----:B-1----:R1:W2:Y:S02]  /*7e40*/  SYNCS.PHASECHK.TRANS64.TRYWAIT P0, [R0+URZ], R2 ;  /* 0x00000002000075a7 */ /* 0x0022a400080011ff */
[----:B--2---:R-:W-:Y:S05]  /*7e50*/  @!P0 NANOSLEEP.SYNCS 0x989680 ;  /* 0x009896800000895d */ /* 0x004fea0003900000 */
[----:B------:R-:W2:Y:S02]  /*7e60*/  @!P0 SYNCS.PHASECHK.TRANS64 P0, [R0+URZ], R2 ;  /* 0x00000002000085a7 */ /* 0x000ea400080010ff */
[----:B--2---:R-:W-:Y:S05]  /*7e70*/  @!P0 BRA `(.L_x_134) ;  /* 0xfffffffc00f08947 */ /* 0x004fea000383ffff */
[----:B------:R-:W-:Y:S05]  /*7e80*/  BRA `(.L_x_135) ;  /* 0xffffffa400787947 */ /* 0x000fea000383ffff */
.L_x_37:
[----:B----4-:R-:W-:-:S07]  /*7e90*/  MOV R0, UR5 ;  /* 0x0000000500007c02 */ /* 0x010fce0008000f00 */
.L_x_136:
[----:B-1----:R1:W2:Y:S02]  /*7ea0*/  SYNCS.PHASECHK.TRANS64.TRYWAIT P0, [R0+URZ], R2 ;  /* 0x00000002000075a7 */ /* 0x0022a400080011ff */
[----:B--2---:R-:W-:Y:S05]  /*7eb0*/  @!P0 NANOSLEEP.SYNCS 0x989680 ;  /* 0x009896800000895d */ /* 0x004fea0003900000 */
[----:B------:R-:W2:Y:S02]  /*7ec0*/  @!P0 SYNCS.PHASECHK.TRANS64 P0, [R0+URZ], R2 ;  /* 0x00000002000085a7 */ /* 0x000ea400080010ff */
[----:B--2---:R-:W-:Y:S05]  /*7ed0*/  @!P0 BRA `(.L_x_136) ;  /* 0xfffffffc00f08947 */ /* 0x004fea000383ffff */
[----:B------:R-:W-:Y:S05]  /*7ee0*/  BRA `(.L_x_137) ;  /* 0xffffffa400847947 */ /* 0x000fea000383ffff */
.L_x_40:
[----:B-1----:R1:W2:Y:S02]  /*7ef0*/  SYNCS.PHASECHK.TRANS64.TRYWAIT P0, [R0+URZ+0xe0], R4 ;  /* 0x0000e004000075a7 */ /* 0x0022a400080011ff */
[----:B--2---:R-:W-:Y:S05]  /*7f00*/  @!P0 NANOSLEEP.SYNCS 0x989680 ;  /* 0x009896800000895d */ /* 0x004fea0003900000 */
[----:B------:R-:W2:Y:S02]  /*7f10*/  @!P0 SYNCS.PHASECHK.TRANS64 P0, [R0+URZ+0xe0], R4 ;  /* 0x0000e004000085a7 */ /* 0x000ea400080010ff */
[----:B--2---:R-:W-:Y:S05]  /*7f20*/  @!P0 BRA `(.L_x_40) ;  /* 0xfffffffc00f08947 */ /* 0x004fea000383ffff */
[----:B------:R-:W-:Y:S05]  /*7f30*/  BRA `(.L_x_138) ;  /* 0xffffffa400e07947 */ /* 0x000fea000383ffff */
.L_x_41:
[----:B------:R-:W-:-:S07]  /*7f40*/  MOV R0, UR5 ;  /* 0x0000000500007c02 */ /* 0x000fce0008000f00 */
.L_x_139:
[----:B-1----:R1:W2:Y:S02]  /*7f50*/  SYNCS.PHASECHK.TRANS64.TRYWAIT P0, [R0+URZ+0x90], R5 ;  /* 0x00009005000075a7 */ /* 0x0022a400080011ff */
[----:B--2---:R-:W-:Y:S05]  /*7f60*/  @!P0 NANOSLEEP.SYNCS 0x989680 ;  /* 0x009896800000895d */ /* 0x004fea0003900000 */
[----:B------:R-:W2:Y:S02]  /*7f70*/  @!P0 SYNCS.PHASECHK.TRANS64 P0, [R0+URZ+0x90], R5 ;  /* 0x00009005000085a7 */ /* 0x000ea400080010ff */
[----:B--2---:R-:W-:Y:S05]  /*7f80*/  @!P0 BRA `(.L_x_139) ;  /* 0xfffffffc00f08947 */ /* 0x004fea000383ffff */
[----:B------:R-:W-:Y:S05]  /*7f90*/  BRA `(.L_x_140) ;  /* 0xffffffa400f07947 */ /* 0x000fea000383ffff */
.L_x_42:
[----:B-1----:R1:W2:Y:S02]  /*7fa0*/  SYNCS.PHASECHK.TRANS64.TRYWAIT P1, [R0+URZ+0x80], R4 ;  /* 0x00008004000075a7 */ /* 0x0022a400080211ff */
[----:B--2---:R-:W-:Y:S05]  /*7fb0*/  @!P1 NANOSLEEP.SYNCS 0x989680 ;  /* 0x009896800000995d */ /* 0x004fea0003900000 */
[----:B------:R-:W2:Y:S02]  /*7fc0*/  @!P1 SYNCS.PHASECHK.TRANS64 P1, [R0+URZ+0x80], R4 ;  /* 0x00008004000095a7 */ /* 0x000ea400080210ff */
[----:B--2---:R-:W-:Y:S05]  /*7fd0*/  @!P1 BRA `(.L_x_42) ;  /* 0xfffffffc00f09947 */ /* 0x004fea000383ffff */
[----:B------:R-:W-:Y:S05]  /*7fe0*/  BRA `(.L_x_141) ;  /* 0xffffffa800207947 */ /* 0x000fea000383ffff */
.L_x_45:
[----:B------:R-:W-:-:S07]  /*7ff0*/  MOV R0, UR5 ;  /* 0x0000000500007c02 */ /* 0x000fce0008000f00 */
.L_x_142:
[----:B-1----:R1:W2:Y:S02]  /*8000*/  SYNCS.PHASECHK.TRANS64.TRYWAIT P0, [R0+URZ+0x90], R2 ;  /* 0x00009002000075a7 */ /* 0x0022a400080011ff */
[----:B--2---:R-:W-:Y:S05]  /*8010*/  @!P0 NANOSLEEP.SYNCS 0x989680 ;  /* 0x009896800000895d */ /* 0x004fea0003900000 */
[----:B------:R-:W2:Y:S02]  /*8020*/  @!P0 SYNCS.PHASECHK.TRANS64 P0, [R0+URZ+0x90], R2 ;  /* 0x00009002000085a7 */ /* 0x000ea400080010ff */
[----:B--2---:R-:W-:Y:S05]  /*8030*/  @!P0 BRA `(.L_x_142) ;  /* 0xfffffffc00f08947 */ /* 0x004fea000383ffff */
[----:B------:R-:W-:Y:S05]  /*8040*/  BRA `(.L_x_44) ;  /* 0xffffffa800747947 */ /* 0x000fea000383ffff */
.L_x_52:
[----:B-1----:R1:W2:Y:S02]  /*8050*/  SYNCS.PHASECHK.TRANS64.TRYWAIT P1, [R0+URZ+0x80], R2 ;  /* 0x00008002000075a7 */ /* 0x0022a400080211ff */
[----:B--2---:R-:W-:Y:S05]  /*8060*/  @!P1 NANOSLEEP.SYNCS 0x989680 ;  /* 0x009896800000995d */ /* 0x004fea0003900000 */
[----:B------:R-:W2:Y:S02]  /*8070*/  @!P1 SYNCS.PHASECHK.TRANS64 P1, [R0+URZ+0x80], R2 ;  /* 0x00008002000095a7 */ /* 0x000ea400080210ff */
[----:B--2---:R-:W-:Y:S05]  /*8080*/  @!P1 BRA `(.L_x_52) ;  /* 0xfffffffc00f09947 */ /* 0x004fea000383ffff */
[----:B------:R-:W-:Y:S05]  /*8090*/  BRA `(.L_x_143) ;  /* 0xffffffb000047947 */ /* 0x000fea000383ffff */
.L_x_53:
[----:B------:R-:W-:-:S07]  /*80a0*/  MOV R2, UR6 ;  /* 0x0000000600027c02 */ /* 0x000fce0008000f00 */
.L_x_144:
[----:B-1----:R1:W2:Y:S02]  /*80b0*/  SYNCS.PHASECHK.TRANS64.TRYWAIT P0, [R2+URZ+0xc0], R0 ;  /* 0x0000c000020075a7 */ /* 0x0022a400080011ff */
[----:B--2---:R-:W-:Y:S05]  /*80c0*/  @!P0 NANOSLEEP.SYNCS 0x989680 ;  /* 0x009896800000895d */ /* 0x004fea0003900000 */
[----:B------:R-:W2:Y:S02]  /*80d0*/  @!P0 SYNCS.PHASECHK.TRANS64 P0, [R2+URZ+0xc0], R0 ;  /* 0x0000c000020085a7 */ /* 0x000ea400080010ff */
[----:B--2---:R-:W-:Y:S05]  /*80e0*/  @!P0 BRA `(.L_x_144) ;  /* 0xfffffffc00f08947 */ /* 0x004fea000383ffff */
[----:B------:R-:W-:Y:S05]  /*80f0*/  BRA `(.L_x_145) ;  /* 0xffffffb000547947 */ /* 0x000fea000383ffff */
.L_x_56:
[----:B------:R-:W-:Y:S07]  /*8100*/  MOV R0, UR11 ;  /* 0x0000000b00007c02 */ /* 0x000fee0008000f00 */
.L_x_146:
[----:B-1----:R1:W2:Y:S02]  /*8110*/  SYNCS.PHASECHK.TRANS64.TRYWAIT P0, [R0+URZ], R2 ;  /* 0x00000002000075a7 */ /* 0x0022a400080011ff */
[----:B--2---:R-:W-:Y:S05]  /*8120*/  @!P0 NANOSLEEP.SYNCS 0x989680 ;  /* 0x009896800000895d */ /* 0x004fea0003900000 */
[----:B------:R-:W2:Y:S02]  /*8130*/  @!P0 SYNCS.PHASECHK.TRANS64 P0, [R0+URZ], R2 ;  /* 0x00000002000085a7 */ /* 0x000ea400080010ff */
[----:B--2---:R-:W-:Y:S05]  /*8140*/  @!P0 BRA `(.L_x_146) ;  /* 0xfffffffc00f08947 */ /* 0x004fea000383ffff */
[----:B------:R-:W-:Y:S05]  /*8150*/  BRA `(.L_x_55) ;  /* 0xffffffb000707947 */ /* 0x000fea000383ffff */
.L_x_59:
[----:B------:R-:W-:-:S07]  /*8160*/  MOV R0, UR6 ;  /* 0x0000000600007c02 */ /* 0x000fce0008000f00 */
.L_x_147:
[----:B--2---:R2:W4:Y:S02]  /*8170*/  SYNCS.PHASECHK.TRANS64.TRYWAIT P0, [R0+URZ], R2 ;  /* 0x00000002000075a7 */ /* 0x00452400080011ff */
[----:B----4-:R-:W-:Y:S05]  /*8180*/  @!P0 NANOSLEEP.SYNCS 0x989680 ;  /* 0x009896800000895d */ /* 0x010fea0003900000 */
[----:B------:R-:W4:Y:S02]  /*8190*/  @!P0 SYNCS.PHASECHK.TRANS64 P0, [R0+URZ], R2 ;  /* 0x00000002000085a7 */ /* 0x000f2400080010ff */
[----:B----4-:R-:W-:Y:S05]  /*81a0*/  @!P0 BRA `(.L_x_147) ;  /* 0xfffffffc00f08947 */ /* 0x010fea000383ffff */
[----:B------:R-:W-:Y:S05]  /*81b0*/  BRA `(.L_x_148) ;  /* 0xffffffb4009c7947 */ /* 0x000fea000383ffff */
.L_x_60:
[----:B------:R-:W-:-:S07]  /*81c0*/  MOV R0, UR6 ;  /* 0x0000000600007c02 */ /* 0x000fce0008000f00 */
.L_x_149:
[----:B-1----:R1:W2:Y:S02]  /*81d0*/  SYNCS.PHASECHK.TRANS64.TRYWAIT P0, [R0+URZ], R3 ;  /* 0x00000003000075a7 */ /* 0x0022a400080011ff */
[----:B--2---:R-:W-:Y:S05]  /*81e0*/  @!P0 NANOSLEEP.SYNCS 0x989680 ;  /* 0x009896800000895d */ /* 0x004fea0003900000 */
[----:B------:R-:W2:Y:S02]  /*81f0*/  @!P0 SYNCS.PHASECHK.TRANS64 P0, [R0+URZ], R3 ;  /* 0x00000003000085a7 */ /* 0x000ea400080010ff */
[----:B--2---:R-:W-:Y:S05]  /*8200*/  @!P0 BRA `(.L_x_149) ;  /* 0xfffffffc00f08947 */ /* 0x004fea000383ffff */
[----:B------:R-:W-:Y:S05]  /*8210*/  BRA `(.L_x_150) ;  /* 0xffffffb400a87947 */ /* 0x000fea000383ffff */
.L_x_61:
[----:B------:R-:W-:-:S07]  /*8220*/  MOV R0, UR6 ;  /* 0x0000000600007c02 */ /* 0x000fce0008000f00 */
.L_x_151:
[----:B-1----:R1:W2:Y:S02]  /*8230*/  SYNCS.PHASECHK.TRANS64.TRYWAIT P0, [R0+URZ], R3 ;  /* 0x00000003000075a7 */ /* 0x0022a400080011ff */
[----:B--2---:R-:W-:Y:S05]  /*8240*/  @!P0 NANOSLEEP.SYNCS 0x989680 ;  /* 0x009896800000895d */ /* 0x004fea0003900000 */
[----:B------:R-:W2:Y:S02]  /*8250*/  @!P0 SYNCS.PHASECHK.TRANS64 P0, [R0+URZ], R3 ;  /* 0x00000003000085a7 */ /* 0x000ea400080010ff */
[----:B--2---:R-:W-:Y:S05]  /*8260*/  @!P0 BRA `(.L_x_151) ;  /* 0xfffffffc00f08947 */ /* 0x004fea000383ffff */
[----:B------:R-:W-:Y:S05]  /*8270*/  BRA `(.L_x_152) ;  /* 0xffffffb400b47947 */ /* 0x000fea000383ffff */
.L_x_62:
[----:B-1----:R-:W-:-:S07]  /*8280*/  MOV R0, UR7 ;  /* 0x0000000700007c02 */ /* 0x002fce0008000f00 */
.L_x_153:
[----:B-1----:R1:W2:Y:S02]  /*8290*/  SYNCS.PHASECHK.TRANS64.TRYWAIT P0, [R0+URZ], R2 ;  /* 0x00000002000075a7 */ /* 0x0022a400080011ff */
[----:B--2---:R-:W-:Y:S05]  /*82a0*/  @!P0 NANOSLEEP.SYNCS 0x989680 ;  /* 0x009896800000895d */ /* 0x004fea0003900000 */
[----:B------:R-:W2:Y:S02]  /*82b0*/  @!P0 SYNCS.PHASECHK.TRANS64 P0, [R0+URZ], R2 ;  /* 0x00000002000085a7 */ /* 0x000ea400080010ff */
[----:B--2---:R-:W-:Y:S05]  /*82c0*/  @!P0 BRA `(.L_x_153) ;  /* 0xfffffffc00f08947 */ /* 0x004fea000383ffff */
[----:B------:R-:W-:Y:S05]  /*82d0*/  BRA `(.L_x_154) ;  /* 0xffffffb400c07947 */ /* 0x000fea000383ffff */
.L_x_67:
[----:B--2---:R2:W3:Y:S02]  /*82e0*/  SYNCS.PHASECHK.TRANS64.TRYWAIT P0, [R0+URZ+0x80], R2 ;  /* 0x00008002000075a7 */ /* 0x0044e400080011ff */
[----:B---3--:R-:W-:Y:S05]  /*82f0*/  @!P0 NANOSLEEP.SYNCS 0x989680 ;  /* 0x009896800000895d */ /* 0x008fea0003900000 */
[----:B------:R-:W3:Y:S02]  /*8300*/  @!P0 SYNCS.PHASECHK.TRANS64 P0, [R0+URZ+0x80], R2 ;  /* 0x00008002000085a7 */ /* 0x000ee400080010ff */
[----:B---3--:R-:W-:Y:S05]  /*8310*/  @!P0 BRA `(.L_x_67) ;  /* 0xfffffffc00f08947 */ /* 0x008fea000383ffff */
[----:B------:R-:W-:Y:S05]  /*8320*/  BRA `(.L_x_155) ;  /* 0xffffffb800c87947 */ /* 0x000fea000383ffff */
.L_x_70:
[----:B------:R-:W-:Y:S07]  /*8330*/  MOV R0, UR7 ;  /* 0x0000000700007c02 */ /* 0x000fee0008000f00 */
.L_x_156:
[----:B--2---:R2:W3:Y:S02]  /*8340*/  SYNCS.PHASECHK.TRANS64.TRYWAIT P0, [R0+URZ+0x78], R2 ;  /* 0x00007802000075a7 */ /* 0x0044e400080011ff */
[----:B---3--:R-:W-:Y:S05]  /*8350*/  @!P0 NANOSLEEP.SYNCS 0x989680 ;  /* 0x009896800000895d */ /* 0x008fea0003900000 */
[----:B------:R-:W3:Y:S02]  /*8360*/  @!P0 SYNCS.PHASECHK.TRANS64 P0, [R0+URZ+0x78], R2 ;  /* 0x00007802000085a7 */ /* 0x000ee400080010ff */
[----:B---3--:R-:W-:Y:S05]  /*8370*/  @!P0 BRA `(.L_x_156) ;  /* 0xfffffffc00f08947 */ /* 0x008fea000383ffff */
[----:B------:R-:W-:Y:S05]  /*8380*/  BRA `(.L_x_69) ;  /* 0xffffffbc00a87947 */ /* 0x000fea000383ffff */
.L_x_73:
[----:B------:R-:W-:Y:S07]  /*8390*/  MOV R0, UR7 ;  /* 0x0000000700007c02 */ /* 0x000fee0008000f00 */
.L_x_157:
[----:B-1----:R1:W2:Y:S02]  /*83a0*/  SYNCS.PHASECHK.TRANS64.TRYWAIT P0, [R0+URZ+0x50], R14 ;  /* 0x0000500e000075a7 */ /* 0x0022a400080011ff */
[----:B--2---:R-:W-:Y:S05]  /*83b0*/  @!P0 NANOSLEEP.SYNCS 0x989680 ;  /* 0x009896800000895d */ /* 0x004fea0003900000 */
[----:B------:R-:W2:Y:S02]  /*83c0*/  @!P0 SYNCS.PHASECHK.TRANS64 P0, [R0+URZ+0x50], R14 ;  /* 0x0000500e000085a7 */ /* 0x000ea400080010ff */
[----:B--2---:R-:W-:Y:S05]  /*83d0*/  @!P0 BRA `(.L_x_157) ;  /* 0xfffffffc00f08947 */ /* 0x004fea000383ffff */
[----:B------:R-:W-:Y:S05]  /*83e0*/  BRA `(.L_x_158) ;  /* 0xffffffc000207947 */ /* 0x000fea000383ffff */
.L_x_74:
[----:B------:R-:W-:Y:S07]  /*83f0*/  MOV R0, UR7 ;  /* 0x0000000700007c02 */ /* 0x000fee0008000f00 */
.L_x_159:
[----:B-1----:R1:W2:Y:S02]  /*8400*/  SYNCS.PHASECHK.TRANS64.TRYWAIT P0, [R0+URZ+0x58], R14 ;  /* 0x0000580e000075a7 */ /* 0x0022a400080011ff */
[----:B--2---:R-:W-:Y:S05]  /*8410*/  @!P0 NANOSLEEP.SYNCS 0x989680 ;  /* 0x009896800000895d */ /* 0x004fea0003900000 */
[----:B------:R-:W2:Y:S02]  /*8420*/  @!P0 SYNCS.PHASECHK.TRANS64 P0, [R0+URZ+0x58], R14 ;  /* 0x0000580e000085a7 */ /* 0x000ea400080010ff */
[----:B--2---:R-:W-:Y:S05]  /*8430*/  @!P0 BRA `(.L_x_159) ;  /* 0xfffffffc00f08947 */ /* 0x004fea000383ffff */
[----:B------:R-:W-:Y:S05]  /*8440*/  BRA `(.L_x_160) ;  /* 0xffffffc000587947 */ /* 0x000fea000383ffff */
.L_x_75:
[----:B------:R-:W-:Y:S07]  /*8450*/  MOV R0, UR7 ;  /* 0x0000000700007c02 */ /* 0x000fee0008000f00 */
.L_x_161:
[----:B-1----:R1:W2:Y:S02]  /*8460*/  SYNCS.PHASECHK.TRANS64.TRYWAIT P0, [R0+URZ+0x60], R14 ;  /* 0x0000600e000075a7 */ /* 0x0022a400080011ff */
[----:B--2---:R-:W-:Y:S05]  /*8470*/  @!P0 NANOSLEEP.SYNCS 0x989680 ;  /* 0x009896800000895d */ /* 0x004fea0003900000 */
[----:B------:R-:W2:Y:S02]  /*8480*/  @!P0 SYNCS.PHASECHK.TRANS64 P0, [R0+URZ+0x60], R14 ;  /* 0x0000600e000085a7 */ /* 0x000ea400080010ff */
[----:B--2---:R-:W-:Y:S05]  /*8490*/  @!P0 BRA `(.L_x_161) ;  /* 0xfffffffc00f08947 */ /* 0x004fea000383ffff */
[----:B------:R-:W-:Y:S05]  /*84a0*/  BRA `(.L_x_162) ;  /* 0xffffffc0009c7947 */ /* 0x000fea000383ffff */
.L_x_76:
[----:B------:R-:W-:Y:S07]  /*84b0*/  MOV R0, UR7 ;  /* 0x0000000700007c02 */ /* 0x000fee0008000f00 */
.L_x_163:
[----:B-1----:R1:W2:Y:S02]  /*84c0*/  SYNCS.PHASECHK.TRANS64.TRYWAIT P0, [R0+URZ+0x68], R14 ;  /* 0x0000680e000075a7 */ /* 0x0022a400080011ff */
[----:B--2---:R-:W-:Y:S05]  /*84d0*/  @!P0 NANOSLEEP.SYNCS 0x989680 ;  /* 0x009896800000895d */ /* 0x004fea0003900000 */
[----:B------:R-:W2:Y:S02]  /*84e0*/  @!P0 SYNCS.PHASECHK.TRANS64 P0, [R0+URZ+0x68], R14 ;  /* 0x0000680e000085a7 */ /* 0x000ea400080010ff */
[----:B--2---:R-:W-:Y:S05]  /*84f0*/  @!P0 BRA `(.L_x_163) ;  /* 0xfffffffc00f08947 */ /* 0x004fea000383ffff */
[----:B------:R-:W-:Y:S05]  /*8500*/  BRA `(.L_x_164) ;  /* 0xffffffc400207947 */ /* 0x000fea000383ffff */
.L_x_78:
[----:B------:R-:W-:-:S07]  /*8510*/  MOV R0, UR7 ;  /* 0x0000000700007c02 */ /* 0x000fce0008000f00 */
.L_x_165:
[----:B-1----:R1:W3:Y:S02]  /*8520*/  SYNCS.PHASECHK.TRANS64.TRYWAIT P0, [R0+URZ+0x50], R2 ;  /* 0x00005002000075a7 */ /* 0x0022e400080011ff */
[----:B---3--:R-:W-:Y:S05]  /*8530*/  @!P0 NANOSLEEP.SYNCS 0x989680 ;  /* 0x009896800000895d */ /* 0x008fea0003900000 */
[----:B------:R-:W3:Y:S02]  /*8540*/  @!P0 SYNCS.PHASECHK.TRANS64 P0, [R0+URZ+0x50], R2 ;  /* 0x00005002000085a7 */ /* 0x000ee400080010ff */
[----:B---3--:R-:W-:Y:S05]  /*8550*/  @!P0 BRA `(.L_x_165) ;  /* 0xfffffffc00f08947 */ /* 0x008fea000383ffff */
[----:B------:R-:W-:Y:S05]  /*8560*/  BRA `(.L_x_166) ;  /* 0xffffffc400907947 */ /* 0x000fea000383ffff */
.L_x_79:
[----:B-1----:R-:W-:-:S07]  /*8570*/  MOV R0, UR7 ;  /* 0x0000000700007c02 */ /* 0x002fce0008000f00 */
.L_x_167:
[----:B-1----:R1:W3:Y:S02]  /*8580*/  SYNCS.PHASECHK.TRANS64.TRYWAIT P0, [R0+URZ+0x58], R2 ;  /* 0x00005802000075a7 */ /* 0x0022e400080011ff */
[----:B---3--:R-:W-:Y:S05]  /*8590*/  @!P0 NANOSLEEP.SYNCS 0x989680 ;  /* 0x009896800000895d */ /* 0x008fea0003900000 */
[----:B------:R-:W3:Y:S02]  /*85a0*/  @!P0 SYNCS.PHASECHK.TRANS64 P0, [R0+URZ+0x58], R2 ;  /* 0x00005802000085a7 */ /* 0x000ee400080010ff */
[----:B---3--:R-:W-:Y:S05]  /*85b0*/  @!P0 BRA `(.L_x_167) ;  /* 0xfffffffc00f08947 */ /* 0x008fea000383ffff */
[----:B------:R-:W-:Y:S05]  /*85c0*/  BRA `(.L_x_168) ;  /* 0xffffffc400807947 */ /* 0x000fea000383ffff */
.L_x_80:
[----:B-1----:R-:W-:-:S07]  /*85d0*/  MOV R0, UR7 ;  /* 0x0000000700007c02 */ /* 0x002fce0008000f00 */
.L_x_169:
[----:B-1----:R1:W3:Y:S02]  /*85e0*/  SYNCS.PHASECHK.TRANS64.TRYWAIT P0, [R0+URZ+0x60], R2 ;  /* 0x00006002000075a7 */ /* 0x0022e400080011ff */
[----:B---3--:R-:W-:Y:S05]  /*85f0*/  @!P0 NANOSLEEP.SYNCS 0x989680 ;  /* 0x009896800000895d */ /* 0x008fea0003900000 */
[----:B------:R-:W3:Y:S02]  /*8600*/  @!P0 SYNCS.PHASECHK.TRANS64 P0, [R0+URZ+0x60], R2 ;  /* 0x00006002000085a7 */ /* 0x000ee400080010ff */
[----:B---3--:R-:W-:Y:S05]  /*8610*/  @!P0 BRA `(.L_x_169) ;  /* 0xfffffffc00f08947 */ /* 0x008fea000383ffff */
[----:B------:R-:W-:Y:S05]  /*8620*/  BRA `(.L_x_170) ;  /* 0xffffffc400707947 */ /* 0x000fea000383ffff */
.L_x_82:
[----:B--2---:R2:W4:Y:S02]  /*8630*/  SYNCS.PHASECHK.TRANS64.TRYWAIT P0, [R0+URZ+0x80], R2 ;  /* 0x00008002000075a7 */ /* 0x00452400080011ff */
[----:B----4-:R-:W-:Y:S05]  /*8640*/  @!P0 NANOSLEEP.SYNCS 0x989680 ;  /* 0x009896800000895d */ /* 0x010fea0003900000 */
[----:B------:R-:W4:Y:S02]  /*8650*/  @!P0 SYNCS.PHASECHK.TRANS64 P0, [R0+URZ+0x80], R2 ;  /* 0x00008002000085a7 */ /* 0x000f2400080010ff */
[----:B----4-:R-:W-:Y:S05]  /*8660*/  @!P0 BRA `(.L_x_82) ;  /* 0xfffffffc00f08947 */ /* 0x010fea000383ffff */
[----:B------:R-:W-:Y:S05]  /*8670*/  BRA `(.L_x_171) ;  /* 0xffffffc800487947 */ /* 0x000fea000383ffff */
.L_x_93:
[----:B-1----:R-:W-:Y:S04]  /*8680*/  MOV R0, UR48 ;  /* 0x0000003000007c02 */ /* 0x002fe80008000f00 */
[----:B------:R1:W3:Y:S03]  /*8690*/  SYNCS.PHASECHK.TRANS64.TRYWAIT P1, [R0+URZ+0x30], R3 ;  /* 0x00003003000075a7 */ /* 0x0002e600080211ff */
[----:B---3--:R-:W-:Y:S05]  /*86a0*/  @!P1 NANOSLEEP.SYNCS 0x989680 ;  /* 0x009896800000995d */ /* 0x008fea0003900000 */
[----:B------:R-:W3:Y:S02]  /*86b0*/  @!P1 SYNCS.PHASECHK.TRANS64 P1, [R0+URZ+0x30], R3 ;  /* 0x00003003000095a7 */ /* 0x000ee400080210ff */
[----:B---3--:R-:W-:Y:S05]  /*86c0*/  @!P1 BRA `(.L_x_93) ;  /* 0xfffffffc00ec9947 */ /* 0x008fea000383ffff */
[----:B------:R-:W-:Y:S05]  /*86d0*/  BRA `(.L_x_92) ;  /* 0xffffffd400807947 */ /* 0x000fea000383ffff */
.L_x_95:
[----:B-1----:R1:W2:Y:S02]  /*86e0*/  SYNCS.PHASECHK.TRANS64.TRYWAIT P0, [R86+URZ+0xa0], R2 ;  /* 0x0000a002560075a7 */ /* 0x0022a400080011ff */
[----:B--2---:R-:W-:Y:S05]  /*86f0*/  @!P0 NANOSLEEP.SYNCS 0x989680 ;  /* 0x009896800000895d */ /* 0x004fea0003900000 */
[----:B------:R-:W2:Y:S02]  /*8700*/  @!P0 SYNCS.PHASECHK.TRANS64 P0, [R86+URZ+0xa0], R2 ;  /* 0x0000a002560085a7 */ /* 0x000ea400080010ff */
[----:B--2---:R-:W-:Y:S05]  /*8710*/  @!P0 BRA `(.L_x_95) ;  /* 0xfffffffc00f08947 */ /* 0x004fea000383ffff */
[----:B------:R-:W-:Y:S05]  /*8720*/  BRA `(.L_x_94) ;  /* 0xffffffd400ac7947 */ /* 0x000fea000383ffff */
.L_x_104:
[----:B-1----:R1:W2:Y:S02]  /*8730*/  SYNCS.PHASECHK.TRANS64.TRYWAIT P0, [R2+URZ+0x30], R0 ;  /* 0x00003000020075a7 */ /* 0x0022a400080011ff */
[----:B--2---:R-:W-:Y:S05]  /*8740*/  @!P0 NANOSLEEP.SYNCS 0x989680 ;  /* 0x009896800000895d */ /* 0x004fea0003900000 */
[----:B------:R-:W2:Y:S02]  /*8750*/  @!P0 SYNCS.PHASECHK.TRANS64 P0, [R2+URZ+0x30], R0 ;  /* 0x00003000020085a7 */ /* 0x000ea400080010ff */
[----:B--2---:R-:W-:Y:S05]  /*8760*/  @!P0 BRA `(.L_x_104) ;  /* 0xfffffffc00f08947 */ /* 0x004fea000383ffff */
[----:B------:R-:W-:Y:S05]  /*8770*/  BRA `(.L_x_103) ;  /* 0xffffffdc00507947 */ /* 0x000fea000383ffff */
.L_x_112:
[----:B-1----:R1:W2:Y:S02]  /*8780*/  SYNCS.PHASECHK.TRANS64.TRYWAIT P0, [R0+URZ+0x30], R5 ;  /* 0x00003005000075a7 */ /* 0x0022a400080011ff */
[----:B--2---:R-:W-:Y:S05]  /*8790*/  @!P0 NANOSLEEP.SYNCS 0x989680 ;  /* 0x009896800000895d */ /* 0x004fea0003900000 */
[----:B------:R-:W2:Y:S02]  /*87a0*/  @!P0 SYNCS.PHASECHK.TRANS64 P0, [R0+URZ+0x30], R5 ;  /* 0x00003005000085a7 */ /* 0x000ea400080010ff */
[----:B--2---:R-:W-:Y:S05]  /*87b0*/  @!P0 BRA `(.L_x_112) ;  /* 0xfffffffc00f08947 */ /* 0x004fea000383ffff */
[----:B------:R-:W-:Y:S05]  /*87c0*/  BRA `(.L_x_111) ;  /* 0xffffffe400147947 */ /* 0x000fea000383ffff */
.L_x_120:
[----:B--2---:R2:W3:Y:S02]  /*87d0*/  SYNCS.PHASECHK.TRANS64.TRYWAIT P0, [R2+URZ+0x30], R0 ;  /* 0x00003000020075a7 */ /* 0x0044e400080011ff */
[----:B---3--:R-:W-:Y:S05]  /*87e0*/  @!P0 NANOSLEEP.SYNCS 0x989680 ;  /* 0x009896800000895d */ /* 0x008fea0003900000 */
[----:B------:R-:W3:Y:S02]  /*87f0*/  @!P0 SYNCS.PHASECHK.TRANS64 P0, [R2+URZ+0x30], R0 ;  /* 0x00003000020085a7 */ /* 0x000ee400080010ff */
[----:B---3--:R-:W-:Y:S05]  /*8800*/  @!P0 BRA `(.L_x_120) ;  /* 0xfffffffc00f08947 */ /* 0x008fea000383ffff */
[----:B------:R-:W-:Y:S05]  /*8810*/  BRA `(.L_x_119) ;  /* 0xffffffe800d87947 */ /* 0x000fea000383ffff */
        .weak           $__internal_0_$__cuda_sm10x_tcgen05_guardrail_trap_col_being_dealloced_not_returned_by_alloc
        .type           $__internal_0_$__cuda_sm10x_tcgen05_guardrail_trap_col_being_dealloced_not_returned_by_alloc,@function
        .size           $__internal_0_$__cuda_sm10x_tcgen05_guardrail_trap_col_being_dealloced_not_returned_by_alloc,($__internal_1_$__cuda_sm10x_tcgen05_guardrail_trap_phase_invalid_during_alloc - $__internal_0_$__cuda_sm10x_tcgen05_guardrail_trap_col_being_dealloced_not_returned_by_alloc)
$__internal_0_$__cuda_sm10x_tcgen05_guardrail_trap_col_being_dealloced_not_returned_by_alloc:
[----:B------:R-:W-:Y:S05]  /*8820*/  BPT.TRAP 0x1 ;  /* 0x000000040000795c */ /* 0x000fea0000300000 */
[----:B------:R-:W-:-:S04]  /*8830*/  HFMA2 R3, -RZ, RZ, 0, 0 ;  /* 0x00000000ff037431 */ /* 0x000fc800000001ff */
[----:B------:R-:W-:Y:S05]  /*8840*/  RET.REL.NODEC R2 `(_ZN7cutlass13device_kernelINS_4gemm6kernel13GemmUniversalIN4cute5tupleIJiiiiEEENS1_10collective13CollectiveMmaINS1_35MainloopSm100TmaUmmaWarpSpecializedILi3ELi2ELi4ENS5_IJNS4_1CILi1EEESB_SB_EEEEENS5_IJNSA_ILi64EEENSA_ILi128EEESE_EEEfNS5_IJlSB_lEEEfSH_NS4_8TiledMMAINS4_8MMA_AtomIJNS4_17SM100_MMA_TF32_SSINS_10tfloat32_tESL_fLi64ELi128ELNS4_4UMMA5MajorE0ELSN_0ELNSM_7ScaleInE0ELSO_0EEEEEENS4_6LayoutISC_NS5_IJNSA_ILi0EEESS_SS_EEEEENS5_IJNS4_10UnderscoreESV_SV_EEEEENS4_13SM90_TMA_LOADENS4_14ComposedLayoutINS4_7SwizzleILi3ELi4ELi3EEENS4_18smem_ptr_flag_bitsILi32EEENSR_INS5_IJNSA_ILi8EEENSA_ILi32EEEEEENS5_IJS15_SB_EEEEEEEvNS4_8identityESY_S19_vS1A_EENS_8epilogue10collective18CollectiveEpilogueINS1C_23Sm100TmaWarpSpecializedILi4ELi2ELi16ELb1ELb0EEEJSG_NS5_IJNSR_ISE_SB_EENSR_IS15_SB_EEEEEfSH_fSH_NS1C_6fusion15FusionCallbacksIS1G_NS1K_17LinearCombinationIffffLNS_15FloatRoundStyleE2EEESG_S1J_JEEENS4_5SM1004TMEM4LOAD26SM100_TMEM_LOAD_16dp128b8xESY_S19_NS4_17SM75_U32x4_LDSM_NENS4_14SM90_TMA_STOREES19_NS4_17SM90_U32x4_STSM_NENS4_39AutoVectorizingCopyWithAssumedAlignmentILi128EEEEEEvvEEEEvNT_6ParamsE) ;  /* 0xffffff7402ec7950 */ /* 0x000fea0003c3ffff */
        .weak           $__internal_1_$__cuda_sm10x_tcgen05_guardrail_trap_phase_invalid_during_alloc
        .type           $__internal_1_$__cuda_sm10x_tcgen05_guardrail_trap_phase_invalid_during_alloc,@function
        .size           $__internal_1_$__cuda_sm10x_tcgen05_guardrail_trap_phase_invalid_during_alloc,($__internal_2_$__cuda_sm10x_tcgen05_guardrail_trap_unallocated_columns_being_dealloced - $__internal_1_$__cuda_sm10x_tcgen05_guardrail_trap_phase_invalid_during_alloc)
$__internal_1_$__cuda_sm10x_tcgen05_guardrail_trap_phase_invalid_during_alloc:
[----:B------:R-:W-:Y:S05]  /*8850*/  BPT.TRAP 0x1 ;  /* 0x000000040000795c */ /* 0x000fea0000300000 */
[----:B------:R-:W-:-:S04]  /*8860*/  MOV R3, 0x0 ;  /* 0x0000000000037802 */ /* 0x000fc80000000f00 */
[----:B------:R-:W-:Y:S05]  /*8870*/  RET.REL.NODEC R2 `(_ZN7cutlass13device_kernelINS_4gemm6kernel13GemmUniversalIN4cute5tupleIJiiiiEEENS1_10collective13CollectiveMmaINS1_35MainloopSm100TmaUmmaWarpSpecializedILi3ELi2ELi4ENS5_IJNS4_1CILi1EEESB_SB_EEEEENS5_IJNSA_ILi64EEENSA_ILi128EEESE_EEEfNS5_IJlSB_lEEEfSH_NS4_8TiledMMAINS4_8MMA_AtomIJNS4_17SM100_MMA_TF32_SSINS_10tfloat32_tESL_fLi64ELi128ELNS4_4UMMA5MajorE0ELSN_0ELNSM_7ScaleInE0ELSO_0EEEEEENS4_6LayoutISC_NS5_IJNSA_ILi0EEESS_SS_EEEEENS5_IJNS4_10UnderscoreESV_SV_EEEEENS4_13SM90_TMA_LOADENS4_14ComposedLayoutINS4_7SwizzleILi3ELi4ELi3EEENS4_18smem_ptr_flag_bitsILi32EEENSR_INS5_IJNSA_ILi8EEENSA_ILi32EEEEEENS5_IJS15_SB_EEEEEEEvNS4_8identityESY_S19_vS1A_EENS_8epilogue10collective18CollectiveEpilogueINS1C_23Sm100TmaWarpSpecializedILi4ELi2ELi16ELb1ELb0EEEJSG_NS5_IJNSR_ISE_SB_EENSR_IS15_SB_EEEEEfSH_fSH_NS1C_6fusion15FusionCallbacksIS1G_NS1K_17LinearCombinationIffffLNS_15FloatRoundStyleE2EEESG_S1J_JEEENS4_5SM1004TMEM4LOAD26SM100_TMEM_LOAD_16dp128b8xESY_S19_NS4_17SM75_U32x4_LDSM_NENS4_14SM90_TMA_STOREES19_NS4_17SM90_U32x4_STSM_NENS4_39AutoVectorizingCopyWithAssumedAlignmentILi128EEEEEEvvEEEEvNT_6ParamsE) ;  /* 0xffffff7402e07950 */ /* 0x000fea0003c3ffff */
        .weak           $__internal_2_$__cuda_sm10x_tcgen05_guardrail_trap_unallocated_columns_being_dealloced
        .type           $__internal_2_$__cuda_sm10x_tcgen05_guardrail_trap_unallocated_columns_being_dealloced,@function
        .size           $__internal_2_$__cuda_sm10x_tcgen05_guardrail_trap_unallocated_columns_being_dealloced,(.L_x_173 - $__internal_2_$__cuda_sm10x_tcgen05_guardrail_trap_unallocated_columns_being_dealloced)
$__internal_2_$__cuda_sm10x_tcgen05_guardrail_trap_unallocated_columns_being_dealloced:
[----:B------:R-:W-:Y:S05]  /*8880*/  BPT.TRAP 0x1 ;  /* 0x000000040000795c */ /* 0x000fea0000300000 */
[----:B------:R-:W-:-:S04]  /*8890*/  HFMA2 R3, -RZ, RZ, 0, 0 ;  /* 0x00000000ff037431 */ /* 0x000fc800000001ff */
[----:B------:R-:W-:Y:S05]  /*88a0*/  RET.REL.NODEC R2 `(_ZN7cutlass13device_kernelINS_4gemm6kernel13GemmUniversalIN4cute5tupleIJiiiiEEENS1_10collective13CollectiveMmaINS1_35MainloopSm100TmaUmmaWarpSpecializedILi3ELi2ELi4ENS5_IJNS4_1CILi1EEESB_SB_EEEEENS5_IJNSA_ILi64EEENSA_ILi128EEESE_EEEfNS5_IJlSB_lEEEfSH_NS4_8TiledMMAINS4_8MMA_AtomIJNS4_17SM100_MMA_TF32_SSINS_10tfloat32_tESL_fLi64ELi128ELNS4_4UMMA5MajorE0ELSN_0ELNSM_7ScaleInE0ELSO_0EEEEEENS4_6LayoutISC_NS5_IJNSA_ILi0EEESS_SS_EEEEENS5_IJNS4_10UnderscoreESV_SV_EEEEENS4_13SM90_TMA_LOADENS4_14ComposedLayoutINS4_7SwizzleILi3ELi4ELi3EEENS4_18smem_ptr_flag_bitsILi32EEENSR_INS5_IJNSA_ILi8EEENSA_ILi32EEEEEENS5_IJS15_SB_EEEEEEEvNS4_8identityESY_S19_vS1A_EENS_8epilogue10collective18CollectiveEpilogueINS1C_23Sm100TmaWarpSpecializedILi4ELi2ELi16ELb1ELb0EEEJSG_NS5_IJNSR_ISE_SB_EENSR_IS15_SB_EEEEEfSH_fSH_NS1C_6fusion15FusionCallbacksIS1G_NS1K_17LinearCombinationIffffLNS_15FloatRoundStyleE2EEESG_S1J_JEEENS4_5SM1004TMEM4LOAD26SM100_TMEM_LOAD_16dp128b8xESY_S19_NS4_17SM75_U32x4_LDSM_NENS4_14SM90_TMA_STOREES19_NS4_17SM90_U32x4_STSM_NENS4_39AutoVectorizingCopyWithAssumedAlignmentILi128EEEEEEvvEEEEvNT_6ParamsE) ;  /* 0xffffff7402d47950 */ /* 0x000fea0003c3ffff */
.L_x_172:
[----:B------:R-:W-:-:S00]  /*88b0*/  BRA `(.L_x_172) ;  /* 0xfffffffc00fc7947 */ /* 0x000fc0000383ffff */
[----:B------:R-:W-:-:S00]  /*88c0*/  NOP ;  /* 0x0000000000007918 */ /* 0x000fc00000000000 */
        /* <DEDUP_REMOVED lines=11> */
.L_x_173:


//--------------------- .nv.global.init           --------------------------
	.section	.nv.global.init,"aw",@progbits
.nv.global.init:
	.type		$str$27,@object
	.size		$str$27,($str$28 - $str$27)
$str$27:
        /*0000*/ 	.byte	0x28, 0x61, 0x64, 0x64, 0x72, 0x65, 0x73, 0x73, 0x20, 0x26, 0x20, 0x6d, 0x61, 0x73, 0x6b, 0x29
        /*0010*/ 	.byte	0x20, 0x3d, 0x3d, 0x20, 0x30, 0x00
	.type		$str$28,@object
	.size		$str$28,($str$26 - $str$28)
$str$28:
        /*0016*/ 	.byte	0x2f, 0x74, 0x6d, 0x70, 0x2f, 0x63, 0x75, 0x74, 0x6c, 0x61, 0x73, 0x73, 0x5f, 0x73, 0x77, 0x65
        /*0026*/ 	.byte	0x65, 0x70, 0x5f, 0x73, 0x72, 0x63, 0x2f, 0x69, 0x6e, 0x63, 0x6c, 0x75, 0x64, 0x65, 0x2f, 0x63
        /*0036*/ 	.byte	0x75, 0x74, 0x65, 0x2f, 0x70, 0x6f, 0x69, 0x6e, 0x74, 0x65, 0x72, 0x5f, 0x66, 0x6c, 0x61, 0x67
        /*0046*/ 	.byte	0x67, 0x65, 0x64, 0x2e, 0x68, 0x70, 0x70, 0x00
	.type		$str$26,@object
	.size		$str$26,($str$25 - $str$26)
$str$26:
        /*004e*/ 	.byte	0x2f, 0x74, 0x6d, 0x70, 0x2f, 0x63, 0x75, 0x74, 0x6c, 0x61, 0x73, 0x73, 0x5f, 0x73, 0x77, 0x65
        /*005e*/ 	.byte	0x65, 0x70, 0x5f, 0x73, 0x72, 0x63, 0x2f, 0x69, 0x6e, 0x63, 0x6c, 0x75, 0x64, 0x65, 0x2f, 0x63
        /*006e*/ 	.byte	0x75, 0x74, 0x65, 0x2f, 0x61, 0x74, 0x6f, 0x6d, 0x2f, 0x63, 0x6f, 0x70, 0x79, 0x5f, 0x74, 0x72
        /*007e*/ 	.byte	0x61, 0x69, 0x74, 0x73, 0x5f, 0x73, 0x6d, 0x31, 0x30, 0x30, 0x2e, 0x68, 0x70, 0x70, 0x00
	.type		$str$25,@object
	.size		$str$25,(__unnamed_1 - $str$25)
$str$25:
        /*008d*/ 	.byte	0x28, 0x28, 0x75, 0x69, 0x6e, 0x74, 0x33, 0x32, 0x5f, 0x74, 0x28, 0x74, 0x68, 0x72, 0x65, 0x61
        /*009d*/ 	.byte	0x64, 0x49, 0x64, 0x78, 0x2e, 0x78, 0x29, 0x20, 0x2f, 0x20, 0x33, 0x32, 0x29, 0x20, 0x25, 0x20
        /*00ad*/ 	.byte	0x34, 0x29, 0x20, 0x3d, 0x3d, 0x20, 0x28, 0x28, 0x28, 0x74, 0x6d, 0x65, 0x6d, 0x5f, 0x61, 0x64
        /*00bd*/ 	.byte	0x64, 0x72, 0x20, 0x3e, 0x3e, 0x20, 0x31, 0x36, 0x29, 0x20, 0x2f, 0x20, 0x33, 0x32, 0x29, 0x20
        /*00cd*/ 	.byte	0x25, 0x20, 0x34, 0x29, 0x00
	.type		__unnamed_1,@object
	.size		__unnamed_1,(__unnamed_2 - __unnamed_1)
__unnamed_1:
        /*00d2*/ 	.byte	0x61, 0x75, 0x74, 0x6f, 0x20, 0x63, 0x75, 0x74, 0x65, 0x3a, 0x3a, 0x61, 0x73, 0x5f, 0x70, 0x6f
        /* <DEDUP_REMOVED lines=23> */
        /*0252*/ 	.byte	0x3c, 0x32, 0x30, 0x34, 0x38, 0x3e, 0x3e, 0x3e, 0x3e, 0x5d, 0x00
	.type		__unnamed_2,@object
	.size		__unnamed_2,(.L_2 - __unnamed_2)
__unnamed_2:
        /* <DEDUP_REMOVED lines=45> */
        /*052d*/ 	.byte	0x3e, 0x3e, 0x3e, 0x5d, 0x00
.L_2:


//--------------------- .nv.shared._ZN7cutlass13device_kernelINS_4gemm6kernel13GemmUniversalIN4cute5tupleIJiiiiEEENS1_10collective13CollectiveMmaINS1_35MainloopSm100TmaUmmaWarpSpecializedILi3ELi2ELi4ENS5_IJNS4_1CILi1EEESB_SB_EEEEENS5_IJNSA_ILi64EEENSA_ILi128EEESE_EEEfNS5_IJlSB_lEEEfSH_NS4_8TiledMMAINS4_8MMA_AtomIJNS4_17SM100_MMA_TF32_SSINS_10tfloat32_tESL_fLi64ELi128ELNS4_4UMMA5MajorE0ELSN_0ELNSM_7ScaleInE0ELSO_0EEEEEENS4_6LayoutISC_NS5_IJNSA_ILi0EEESS_SS_EEEEENS5_IJNS4_10UnderscoreESV_SV_EEEEENS4_13SM90_TMA_LOADENS4_14ComposedLayoutINS4_7SwizzleILi3ELi4ELi3EEENS4_18smem_ptr_flag_bitsILi32EEENSR_INS5_IJNSA_ILi8EEENSA_ILi32EEEEEENS5_IJS15_SB_EEEEEEEvNS4_8identityESY_S19_vS1A_EENS_8epilogue10collective18CollectiveEpilogueINS1C_23Sm100TmaWarpSpecializedILi4ELi2ELi16ELb1ELb0EEEJSG_NS5_IJNSR_ISE_SB_EENSR_IS15_SB_EEEEEfSH_fSH_NS1C_6fusion15FusionCallbacksIS1G_NS1K_17LinearCombinationIffffLNS_15FloatRoundStyleE2EEESG_S1J_JEEENS4_5SM1004TMEM4LOAD26SM100_TMEM_LOAD_16dp128b8xESY_S19_NS4_17SM75_U32x4_LDSM_NENS4_14SM90_TMA_STOREES19_NS4_17SM90_U32x4_STSM_NENS4_39AutoVectorizingCopyWithAssumedAlignmentILi128EEEEEEvvEEEEvNT_6ParamsE --------------------------
	.section	.nv.shared._ZN7cutlass13device_kernelINS_4gemm6kernel13GemmUniversalIN4cute5tupleIJiiiiEEENS1_10collective13CollectiveMmaINS1_35MainloopSm100TmaUmmaWarpSpecializedILi3ELi2ELi4ENS5_IJNS4_1CILi1EEESB_SB_EEEEENS5_IJNSA_ILi64EEENSA_ILi128EEESE_EEEfNS5_IJlSB_lEEEfSH_NS4_8TiledMMAINS4_8MMA_AtomIJNS4_17SM100_MMA_TF32_SSINS_10tfloat32_tESL_fLi64ELi128ELNS4_4UMMA5MajorE0ELSN_0ELNSM_7ScaleInE0ELSO_0EEEEEENS4_6LayoutISC_NS5_IJNSA_ILi0EEESS_SS_EEEEENS5_IJNS4_10UnderscoreESV_SV_EEEEENS4_13SM90_TMA_LOADENS4_14ComposedLayoutINS4_7SwizzleILi3ELi4ELi3EEENS4_18smem_ptr_flag_bitsILi32EEENSR_INS5_IJNSA_ILi8EEENSA_ILi32EEEEEENS5_IJS15_SB_EEEEEEEvNS4_8identityESY_S19_vS1A_EENS_8epilogue10collective18CollectiveEpilogueINS1C_23Sm100TmaWarpSpecializedILi4ELi2ELi16ELb1ELb0EEEJSG_NS5_IJNSR_ISE_SB_EENSR_IS15_SB_EEEEEfSH_fSH_NS1C_6fusion15FusionCallbacksIS1G_NS1K_17LinearCombinationIffffLNS_15FloatRoundStyleE2EEESG_S1J_JEEENS4_5SM1004TMEM4LOAD26SM100_TMEM_LOAD_16dp128b8xESY_S19_NS4_17SM75_U32x4_LDSM_NENS4_14SM90_TMA_STOREES19_NS4_17SM90_U32x4_STSM_NENS4_39AutoVectorizingCopyWithAssumedAlignmentILi128EEEEEEvvEEEEvNT_6ParamsE,"aw",@nobits
	.sectionflags	@""
	.align	16
	.zero		1024


//--------------------- .nv.shared.reserved.0     --------------------------
	.section	.nv.shared.reserved.0,"aw",@nobits
	.weak		__nv_reservedSMEM_offset_0_alias
	.size		__nv_reservedSMEM_offset_0_alias, 0, 64
	.other		__nv_reservedSMEM_offset_0_alias,@"STO_CUDA_RESERVED_SHARED STV_DEFAULT"
__nv_reservedSMEM_offset_0_alias:
	.zero		0
.nv.shared.reserved.0:
	.zero		64
	.weak		__nv_reservedSMEM_tcgen05_partition
	.type		__nv_reservedSMEM_tcgen05_partition,@object
	.size		__nv_reservedSMEM_tcgen05_partition,(.L_0 - __nv_reservedSMEM_tcgen05_partition)
__nv_reservedSMEM_tcgen05_partition:
	.zero		32
.L_0:


//--------------------- .nv.global                --------------------------
	.section	.nv.global,"aw",@nobits
.nv.global:
	.type		_ZN40_INTERNAL_93d56909_4_k_cu_08a7285e_303104cute1_E,@object
	.size		_ZN40_INTERNAL_93d56909_4_k_cu_08a7285e_303104cute1_E,(_ZN40_INTERNAL_93d56909_4_k_cu_08a7285e_303104cuda3std3__45__cpo6cbeginE - _ZN40_INTERNAL_93d56909_4_k_cu_08a7285e_303104cute1_E)
_ZN40_INTERNAL_93d56909_4_k_cu_08a7285e_303104cute1_E:
	.zero		1
	.type		_ZN40_INTERNAL_93d56909_4_k_cu_08a7285e_303104cuda3std3__45__cpo6cbeginE,@object
	.size		_ZN40_INTERNAL_93d56909_4_k_cu_08a7285e_303104cuda3std3__45__cpo6cbeginE,(_ZN40_INTERNAL_93d56909_4_k_cu_08a7285e_303104cuda3std3__48in_placeE - _ZN40_INTERNAL_93d56909_4_k_cu_08a7285e_303104cuda3std3__45__cpo6cbeginE)
_ZN40_INTERNAL_93d56909_4_k_cu_08a7285e_303104cuda3std3__45__cpo6cbeginE:
	.zero		1
	.type		_ZN40_INTERNAL_93d56909_4_k_cu_08a7285e_303104cuda3std3__48in_placeE,@object
	.size		_ZN40_INTERNAL_93d56909_4_k_cu_08a7285e_303104cuda3std3__48in_placeE,(_ZN40_INTERNAL_93d56909_4_k_cu_08a7285e_303104cuda3std6ranges3__45__cpo9iter_moveE - _ZN40_INTERNAL_93d56909_4_k_cu_08a7285e_303104cuda3std3__48in_placeE)
_ZN40_INTERNAL_93d56909_4_k_cu_08a7285e_303104cuda3std3__48in_placeE:
	.zero		1
	.type		_ZN40_INTERNAL_93d56909_4_k_cu_08a7285e_303104cuda3std6ranges3__45__cpo9iter_moveE,@object
	.size		_ZN40_INTERNAL_93d56909_4_k_cu_08a7285e_303104cuda3std6ranges3__45__cpo9iter_moveE,(_ZN40_INTERNAL_93d56909_4_k_cu_08a7285e_303104cuda3std3__45__cpo5beginE - _ZN40_INTERNAL_93d56909_4_k_cu_08a7285e_303104cuda3std6ranges3__45__cpo9iter_moveE)
_ZN40_INTERNAL_93d56909_4_k_cu_08a7285e_303104cuda3std6ranges3__45__cpo9iter_moveE:
	.zero		1
	.type		_ZN40_INTERNAL_93d56909_4_k_cu_08a7285e_303104cuda3std3__45__cpo5beginE,@object
	.size		_ZN40_INTERNAL_93d56909_4_k_cu_08a7285e_303104cuda3std3__45__cpo5beginE,(_ZN40_INTERNAL_93d56909_4_k_cu_08a7285e_303104cuda3std3__442_GLOBAL__N__93d56909_4_k_cu_08a7285e_303106ignoreE - _ZN40_INTERNAL_93d56909_4_k_cu_08a7285e_303104cuda3std3__45__cpo5beginE)
_ZN40_INTERNAL_93d56909_4_k_cu_08a7285e_303104cuda3std3__45__cpo5beginE:
	.zero		1
	.type		_ZN40_INTERNAL_93d56909_4_k_cu_08a7285e_303104cuda3std3__442_GLOBAL__N__93d56909_4_k_cu_08a7285e_303106ignoreE,@object
	.size		_ZN40_INTERNAL_93d56909_4_k_cu_08a7285e_303104cuda3std3__442_GLOBAL__N__93d56909_4_k_cu_08a7285e_303106ignoreE,(_ZN40_INTERNAL_93d56909_4_k_cu_08a7285e_303104cute7productE - _ZN40_INTERNAL_93d56909_4_k_cu_08a7285e_303104cuda3std3__442_GLOBAL__N__93d56909_4_k_cu_08a7285e_303106ignoreE)
_ZN40_INTERNAL_93d56909_4_k_cu_08a7285e_303104cuda3std3__442_GLOBAL__N__93d56909_4_k_cu_08a7285e_303106ignoreE:
	.zero		1
	.type		_ZN40_INTERNAL_93d56909_4_k_cu_08a7285e_303104cute7productE,@object
	.size		_ZN40_INTERNAL_93d56909_4_k_cu_08a7285e_303104cute7productE,(_ZN40_INTERNAL_93d56909_4_k_cu_08a7285e_303104cuda3std3__45__cpo3endE - _ZN40_INTERNAL_93d56909_4_k_cu_08a7285e_303104cute7productE)
_ZN40_INTERNAL_93d56909_4_k_cu_08a7285e_303104cute7productE:
	.zero		1
	.type		_ZN40_INTERNAL_93d56909_4_k_cu_08a7285e_303104cuda3std3__45__cpo3endE,@object
	.size		_ZN40_INTERNAL_93d56909_4_k_cu_08a7285e_303104cuda3std3__45__cpo3endE,(_ZN40_INTERNAL_93d56909_4_k_cu_08a7285e_303104cuda3std3__419piecewise_constructE - _ZN40_INTERNAL_93d56909_4_k_cu_08a7285e_303104cuda3std3__45__cpo3endE)
_ZN40_INTERNAL_93d56909_4_k_cu_08a7285e_303104cuda3std3__45__cpo3endE:
	.zero		1
	.type		_ZN40_INTERNAL_93d56909_4_k_cu_08a7285e_303104cuda3std3__419piecewise_constructE,@object
	.size		_ZN40_INTERNAL_93d56909_4_k_cu_08a7285e_303104cuda3std3__419piecewise_constructE,(_ZN40_INTERNAL_93d56909_4_k_cu_08a7285e_303104cuda3std3__45__cpo4cendE - _ZN40_INTERNAL_93d56909_4_k_cu_08a7285e_303104cuda3std3__419piecewise_constructE)
_ZN40_INTERNAL_93d56909_4_k_cu_08a7285e_303104cuda3std3__419piecewise_constructE:
	.zero		1
	.type		_ZN40_INTERNAL_93d56909_4_k_cu_08a7285e_303104cuda3std3__45__cpo4cendE,@object
	.size		_ZN40_INTERNAL_93d56909_4_k_cu_08a7285e_303104cuda3std3__45__cpo4cendE,(_ZN40_INTERNAL_93d56909_4_k_cu_08a7285e_303104cuda3std6ranges3__45__cpo4swapE - _ZN40_INTERNAL_93d56909_4_k_cu_08a7285e_303104cuda3std3__45__cpo4cendE)
_ZN40_INTERNAL_93d56909_4_k_cu_08a7285e_303104cuda3std3__45__cpo4cendE:
	.zero		1
	.type		_ZN40_INTERNAL_93d56909_4_k_cu_08a7285e_303104cuda3std6ranges3__45__cpo4swapE,@object
	.size		_ZN40_INTERNAL_93d56909_4_k_cu_08a7285e_303104cuda3std6ranges3__45__cpo4swapE,(.L_10 - _ZN40_INTERNAL_93d56909_4_k_cu_08a7285e_303104cuda3std6ranges3__45__cpo4swapE)
_ZN40_INTERNAL_93d56909_4_k_cu_08a7285e_303104cuda3std6ranges3__45__cpo4swapE:
	.zero		1
.L_10:


//--------------------- .nv.constant0._ZN7cutlass13device_kernelINS_4gemm6kernel13GemmUniversalIN4cute5tupleIJiiiiEEENS1_10collective13CollectiveMmaINS1_35MainloopSm100TmaUmmaWarpSpecializedILi3ELi2ELi4ENS5_IJNS4_1CILi1EEESB_SB_EEEEENS5_IJNSA_ILi64EEENSA_ILi128EEESE_EEEfNS5_IJlSB_lEEEfSH_NS4_8TiledMMAINS4_8MMA_AtomIJNS4_17SM100_MMA_TF32_SSINS_10tfloat32_tESL_fLi64ELi128ELNS4_4UMMA5MajorE0ELSN_0ELNSM_7ScaleInE0ELSO_0EEEEEENS4_6LayoutISC_NS5_IJNSA_ILi0EEESS_SS_EEEEENS5_IJNS4_10UnderscoreESV_SV_EEEEENS4_13SM90_TMA_LOADENS4_14ComposedLayoutINS4_7SwizzleILi3ELi4ELi3EEENS4_18smem_ptr_flag_bitsILi32EEENSR_INS5_IJNSA_ILi8EEENSA_ILi32EEEEEENS5_IJS15_SB_EEEEEEEvNS4_8identityESY_S19_vS1A_EENS_8epilogue10collective18CollectiveEpilogueINS1C_23Sm100TmaWarpSpecializedILi4ELi2ELi16ELb1ELb0EEEJSG_NS5_IJNSR_ISE_SB_EENSR_IS15_SB_EEEEEfSH_fSH_NS1C_6fusion15FusionCallbacksIS1G_NS1K_17LinearCombinationIffffLNS_15FloatRoundStyleE2EEESG_S1J_JEEENS4_5SM1004TMEM4LOAD26SM100_TMEM_LOAD_16dp128b8xESY_S19_NS4_17SM75_U32x4_LDSM_NENS4_14SM90_TMA_STOREES19_NS4_17SM90_U32x4_STSM_NENS4_39AutoVectorizingCopyWithAssumedAlignmentILi128EEEEEEvvEEEEvNT_6ParamsE --------------------------
	.section	.nv.constant0._ZN7cutlass13device_kernelINS_4gemm6kernel13GemmUniversalIN4cute5tupleIJiiiiEEENS1_10collective13CollectiveMmaINS1_35MainloopSm100TmaUmmaWarpSpecializedILi3ELi2ELi4ENS5_IJNS4_1CILi1EEESB_SB_EEEEENS5_IJNSA_ILi64EEENSA_ILi128EEESE_EEEfNS5_IJlSB_lEEEfSH_NS4_8TiledMMAINS4_8MMA_AtomIJNS4_17SM100_MMA_TF32_SSINS_10tfloat32_tESL_fLi64ELi128ELNS4_4UMMA5MajorE0ELSN_0ELNSM_7ScaleInE0ELSO_0EEEEEENS4_6LayoutISC_NS5_IJNSA_ILi0EEESS_SS_EEEEENS5_IJNS4_10UnderscoreESV_SV_EEEEENS4_13SM90_TMA_LOADENS4_14ComposedLayoutINS4_7SwizzleILi3ELi4ELi3EEENS4_18smem_ptr_flag_bitsILi32EEENSR_INS5_IJNSA_ILi8EEENSA_ILi32EEEEEENS5_IJS15_SB_EEEEEEEvNS4_8identityESY_S19_vS1A_EENS_8epilogue10collective18CollectiveEpilogueINS1C_23Sm100TmaWarpSpecializedILi4ELi2ELi16ELb1ELb0EEEJSG_NS5_IJNSR_ISE_SB_EENSR_IS15_SB_EEEEEfSH_fSH_NS1C_6fusion15FusionCallbacksIS1G_NS1K_17LinearCombinationIffffLNS_15FloatRoundStyleE2EEESG_S1J_JEEENS4_5SM1004TMEM4LOAD26SM100_TMEM_LOAD_16dp128b8xESY_S19_NS4_17SM75_U32x4_LDSM_NENS4_14SM90_TMA_STOREES19_NS4_17SM90_U32x4_STSM_NENS4_39AutoVectorizingCopyWithAssumedAlignmentILi128EEEEEEvvEEEEvNT_6ParamsE,"a",@progbits
	.sectionflags	@""
	.align	4
.nv.constant0._ZN7cutlass13device_kernelINS_4gemm6kernel13GemmUniversalIN4cute5tupleIJiiiiEEENS1_10collective13CollectiveMmaINS1_35MainloopSm100TmaUmmaWarpSpecializedILi3ELi2ELi4ENS5_IJNS4_1CILi1EEESB_SB_EEEEENS5_IJNSA_ILi64EEENSA_ILi128EEESE_EEEfNS5_IJlSB_lEEEfSH_NS4_8TiledMMAINS4_8MMA_AtomIJNS4_17SM100_MMA_TF32_SSINS_10tfloat32_tESL_fLi64ELi128ELNS4_4UMMA5MajorE0ELSN_0ELNSM_7ScaleInE0ELSO_0EEEEEENS4_6LayoutISC_NS5_IJNSA_ILi0EEESS_SS_EEEEENS5_IJNS4_10UnderscoreESV_SV_EEEEENS4_13SM90_TMA_LOADENS4_14ComposedLayoutINS4_7SwizzleILi3ELi4ELi3EEENS4_18smem_ptr_flag_bitsILi32EEENSR_INS5_IJNSA_ILi8EEENSA_ILi32EEEEEENS5_IJS15_SB_EEEEEEEvNS4_8identityESY_S19_vS1A_EENS_8epilogue10collective18CollectiveEpilogueINS1C_23Sm100TmaWarpSpecializedILi4ELi2ELi16ELb1ELb0EEEJSG_NS5_IJNSR_ISE_SB_EENSR_IS15_SB_EEEEEfSH_fSH_NS1C_6fusion15FusionCallbacksIS1G_NS1K_17LinearCombinationIffffLNS_15FloatRoundStyleE2EEESG_S1J_JEEENS4_5SM1004TMEM4LOAD26SM100_TMEM_LOAD_16dp128b8xESY_S19_NS4_17SM75_U32x4_LDSM_NENS4_14SM90_TMA_STOREES19_NS4_17SM90_U32x4_STSM_NENS4_39AutoVectorizingCopyWithAssumedAlignmentILi128EEEEEEvvEEEEvNT_6ParamsE:
	.zero		2944


//--------------------- SYMBOLS --------------------------

	.type		.nv.reservedSmem.offset0,@object
	.size		.nv.reservedSmem.offset0,0x4
	.type		.nv.reservedSmem.cap,@object
	.size		.nv.reservedSmem.cap,0x4
	.type		__assertfail,@function
